//
// Generated by NVIDIA NVVM Compiler
//
// Compiler Build ID: CL-36424714
// Cuda compilation tools, release 13.0, V13.0.88
// Based on NVVM 20.0.0
//

.version 9.0
.target sm_100
.address_size 64

	// .globl	_Z15naiveRiemannSumIdXadL_Z18complex_kernel_gpuIdET_S1_EEEvS1_S1_iPS1_
.func  (.param .align 16 .b8 func_retval0[16]) __internal_trig_reduction_slowpathd
(
	.param .b64 __internal_trig_reduction_slowpathd_param_0
)
;
.func  (.param .b64 func_retval0) __internal_accurate_pow
(
	.param .b64 __internal_accurate_pow_param_0
)
;
.global .align 8 .b8 __cudart_i2opi_d[144] = {8, 93, 141, 31, 177, 95, 251, 107, 234, 146, 82, 138, 247, 57, 7, 61, 123, 241, 229, 235, 199, 186, 39, 117, 45, 234, 95, 158, 102, 63, 70, 79, 183, 9, 203, 39, 207, 126, 54, 109, 31, 109, 10, 90, 139, 17, 47, 239, 15, 152, 5, 222, 255, 151, 248, 31, 59, 40, 249, 189, 139, 95, 132, 156, 244, 57, 83, 131, 57, 214, 145, 57, 65, 126, 95, 180, 38, 112, 156, 233, 132, 68, 187, 46, 245, 53, 130, 232, 62, 167, 41, 177, 28, 235, 29, 254, 28, 146, 209, 9, 234, 46, 73, 6, 224, 210, 77, 66, 58, 110, 36, 183, 97, 197, 187, 222, 171, 99, 81, 254, 65, 144, 67, 60, 153, 149, 98, 219, 192, 221, 52, 245, 209, 87, 39, 252, 41, 21, 68, 78, 110, 131, 249, 162};
.global .align 16 .b8 __cudart_sin_cos_coeffs[128] = {70, 210, 176, 44, 241, 229, 90, 190, 146, 227, 172, 105, 227, 29, 199, 62, 161, 98, 219, 25, 160, 1, 42, 191, 24, 8, 17, 17, 17, 17, 129, 63, 84, 85, 85, 85, 85, 85, 197, 191, 0, 0, 0, 0, 0, 0, 0, 0, 0, 0, 0, 0, 0, 0, 0, 0, 100, 129, 253, 32, 131, 255, 168, 189, 40, 133, 239, 193, 167, 238, 33, 62, 217, 230, 6, 142, 79, 126, 146, 190, 233, 188, 221, 25, 160, 1, 250, 62, 71, 93, 193, 22, 108, 193, 86, 191, 81, 85, 85, 85, 85, 85, 165, 63, 0, 0, 0, 0, 0, 0, 224, 191, 0, 0, 0, 0, 0, 0, 240, 63};

.visible .entry _Z15naiveRiemannSumIdXadL_Z18complex_kernel_gpuIdET_S1_EEEvS1_S1_iPS1_(
	.param .f64 _Z15naiveRiemannSumIdXadL_Z18complex_kernel_gpuIdET_S1_EEEvS1_S1_iPS1__param_0,
	.param .f64 _Z15naiveRiemannSumIdXadL_Z18complex_kernel_gpuIdET_S1_EEEvS1_S1_iPS1__param_1,
	.param .u32 _Z15naiveRiemannSumIdXadL_Z18complex_kernel_gpuIdET_S1_EEEvS1_S1_iPS1__param_2,
	.param .u64 .ptr .align 1 _Z15naiveRiemannSumIdXadL_Z18complex_kernel_gpuIdET_S1_EEEvS1_S1_iPS1__param_3
)
{
	.reg .pred 	%p<32>;
	.reg .b32 	%r<102>;
	.reg .b32 	%f<5>;
	.reg .b64 	%rd<11>;
	.reg .b64 	%fd<192>;

	ld.param.f64 	%fd41, [_Z15naiveRiemannSumIdXadL_Z18complex_kernel_gpuIdET_S1_EEEvS1_S1_iPS1__param_0];
	ld.param.f64 	%fd42, [_Z15naiveRiemannSumIdXadL_Z18complex_kernel_gpuIdET_S1_EEEvS1_S1_iPS1__param_1];
	ld.param.u32 	%r29, [_Z15naiveRiemannSumIdXadL_Z18complex_kernel_gpuIdET_S1_EEEvS1_S1_iPS1__param_2];
	ld.param.u64 	%rd1, [_Z15naiveRiemannSumIdXadL_Z18complex_kernel_gpuIdET_S1_EEEvS1_S1_iPS1__param_3];
	mov.u32 	%r30, %ctaid.x;
	mov.u32 	%r31, %ntid.x;
	mov.u32 	%r32, %tid.x;
	mad.lo.s32 	%r1, %r30, %r31, %r32;
	setp.ge.s32 	%p1, %r1, %r29;
	@%p1 bra 	$L__BB0_32;
	cvt.rn.f64.s32 	%fd43, %r1;
	fma.rn.f64 	%fd1, %fd42, %fd43, %fd41;
	fma.rn.f64 	%fd44, %fd1, 0d3FF71547652B82FE, 0d4338000000000000;
	{
	.reg .b32 %temp; 
	mov.b64 	{%r2, %temp}, %fd44;
	}
	mov.f64 	%fd45, 0dC338000000000000;
	add.rn.f64 	%fd46, %fd44, %fd45;
	fma.rn.f64 	%fd47, %fd46, 0dBFE62E42FEFA39EF, %fd1;
	fma.rn.f64 	%fd48, %fd46, 0dBC7ABC9E3B39803F, %fd47;
	fma.rn.f64 	%fd49, %fd48, 0d3E5ADE1569CE2BDF, 0d3E928AF3FCA213EA;
	fma.rn.f64 	%fd50, %fd49, %fd48, 0d3EC71DEE62401315;
	fma.rn.f64 	%fd51, %fd50, %fd48, 0d3EFA01997C89EB71;
	fma.rn.f64 	%fd52, %fd51, %fd48, 0d3F2A01A014761F65;
	fma.rn.f64 	%fd53, %fd52, %fd48, 0d3F56C16C1852B7AF;
	fma.rn.f64 	%fd54, %fd53, %fd48, 0d3F81111111122322;
	fma.rn.f64 	%fd55, %fd54, %fd48, 0d3FA55555555502A1;
	fma.rn.f64 	%fd56, %fd55, %fd48, 0d3FC5555555555511;
	fma.rn.f64 	%fd57, %fd56, %fd48, 0d3FE000000000000B;
	fma.rn.f64 	%fd58, %fd57, %fd48, 0d3FF0000000000000;
	fma.rn.f64 	%fd59, %fd58, %fd48, 0d3FF0000000000000;
	{
	.reg .b32 %temp; 
	mov.b64 	{%r3, %temp}, %fd59;
	}
	{
	.reg .b32 %temp; 
	mov.b64 	{%temp, %r4}, %fd59;
	}
	shl.b32 	%r33, %r2, 20;
	add.s32 	%r34, %r33, %r4;
	mov.b64 	%fd182, {%r3, %r34};
	{
	.reg .b32 %temp; 
	mov.b64 	{%temp, %r35}, %fd1;
	}
	mov.b32 	%f3, %r35;
	abs.f32 	%f1, %f3;
	setp.lt.f32 	%p2, %f1, 0f4086232B;
	@%p2 bra 	$L__BB0_4;
	setp.lt.f64 	%p3, %fd1, 0d0000000000000000;
	add.f64 	%fd60, %fd1, 0d7FF0000000000000;
	selp.f64 	%fd182, 0d0000000000000000, %fd60, %p3;
	setp.geu.f32 	%p4, %f1, 0f40874800;
	@%p4 bra 	$L__BB0_4;
	shr.u32 	%r36, %r2, 31;
	add.s32 	%r37, %r2, %r36;
	shr.s32 	%r38, %r37, 1;
	shl.b32 	%r39, %r38, 20;
	add.s32 	%r40, %r4, %r39;
	mov.b64 	%fd61, {%r3, %r40};
	sub.s32 	%r41, %r2, %r38;
	shl.b32 	%r42, %r41, 20;
	add.s32 	%r43, %r42, 1072693248;
	mov.b32 	%r44, 0;
	mov.b64 	%fd62, {%r44, %r43};
	mul.f64 	%fd182, %fd62, %fd61;
$L__BB0_4:
	add.f64 	%fd183, %fd1, 0d3FF0000000000000;
	{
	.reg .b32 %temp; 
	mov.b64 	{%temp, %r95}, %fd183;
	}
	{
	.reg .b32 %temp; 
	mov.b64 	{%r96, %temp}, %fd183;
	}
	setp.gt.s32 	%p5, %r95, 1048575;
	mov.b32 	%r97, -1023;
	@%p5 bra 	$L__BB0_6;
	mul.f64 	%fd183, %fd183, 0d4350000000000000;
	{
	.reg .b32 %temp; 
	mov.b64 	{%temp, %r95}, %fd183;
	}
	{
	.reg .b32 %temp; 
	mov.b64 	{%r96, %temp}, %fd183;
	}
	mov.b32 	%r97, -1077;
$L__BB0_6:
	add.s32 	%r47, %r95, -1;
	setp.gt.u32 	%p6, %r47, 2146435070;
	@%p6 bra 	$L__BB0_10;
	shr.u32 	%r50, %r95, 20;
	add.s32 	%r98, %r97, %r50;
	and.b32  	%r51, %r95, 1048575;
	or.b32  	%r52, %r51, 1072693248;
	mov.b64 	%fd184, {%r96, %r52};
	setp.lt.u32 	%p8, %r52, 1073127583;
	@%p8 bra 	$L__BB0_9;
	{
	.reg .b32 %temp; 
	mov.b64 	{%r53, %temp}, %fd184;
	}
	{
	.reg .b32 %temp; 
	mov.b64 	{%temp, %r54}, %fd184;
	}
	add.s32 	%r55, %r54, -1048576;
	mov.b64 	%fd184, {%r53, %r55};
	add.s32 	%r98, %r98, 1;
$L__BB0_9:
	add.f64 	%fd64, %fd184, 0dBFF0000000000000;
	add.f64 	%fd65, %fd184, 0d3FF0000000000000;
	rcp.approx.ftz.f64 	%fd66, %fd65;
	neg.f64 	%fd67, %fd65;
	fma.rn.f64 	%fd68, %fd67, %fd66, 0d3FF0000000000000;
	fma.rn.f64 	%fd69, %fd68, %fd68, %fd68;
	fma.rn.f64 	%fd70, %fd69, %fd66, %fd66;
	mul.f64 	%fd71, %fd64, %fd70;
	fma.rn.f64 	%fd72, %fd64, %fd70, %fd71;
	mul.f64 	%fd73, %fd72, %fd72;
	fma.rn.f64 	%fd74, %fd73, 0d3EB1380B3AE80F1E, 0d3ED0EE258B7A8B04;
	fma.rn.f64 	%fd75, %fd74, %fd73, 0d3EF3B2669F02676F;
	fma.rn.f64 	%fd76, %fd75, %fd73, 0d3F1745CBA9AB0956;
	fma.rn.f64 	%fd77, %fd76, %fd73, 0d3F3C71C72D1B5154;
	fma.rn.f64 	%fd78, %fd77, %fd73, 0d3F624924923BE72D;
	fma.rn.f64 	%fd79, %fd78, %fd73, 0d3F8999999999A3C4;
	fma.rn.f64 	%fd80, %fd79, %fd73, 0d3FB5555555555554;
	sub.f64 	%fd81, %fd64, %fd72;
	add.f64 	%fd82, %fd81, %fd81;
	neg.f64 	%fd83, %fd72;
	fma.rn.f64 	%fd84, %fd83, %fd64, %fd82;
	mul.f64 	%fd85, %fd70, %fd84;
	mul.f64 	%fd86, %fd73, %fd80;
	fma.rn.f64 	%fd87, %fd86, %fd72, %fd85;
	xor.b32  	%r56, %r98, -2147483648;
	mov.b32 	%r57, 1127219200;
	mov.b64 	%fd88, {%r56, %r57};
	mov.b32 	%r58, -2147483648;
	mov.b64 	%fd89, {%r58, %r57};
	sub.f64 	%fd90, %fd88, %fd89;
	fma.rn.f64 	%fd91, %fd90, 0d3FE62E42FEFA39EF, %fd72;
	fma.rn.f64 	%fd92, %fd90, 0dBFE62E42FEFA39EF, %fd91;
	sub.f64 	%fd93, %fd92, %fd72;
	sub.f64 	%fd94, %fd87, %fd93;
	fma.rn.f64 	%fd95, %fd90, 0d3C7ABC9E3B39803F, %fd94;
	add.f64 	%fd185, %fd91, %fd95;
	bra.uni 	$L__BB0_11;
$L__BB0_10:
	fma.rn.f64 	%fd63, %fd183, 0d7FF0000000000000, 0d7FF0000000000000;
	{
	.reg .b32 %temp; 
	mov.b64 	{%temp, %r48}, %fd183;
	}
	and.b32  	%r49, %r48, 2147483647;
	setp.eq.s32 	%p7, %r49, 0;
	selp.f64 	%fd185, 0dFFF0000000000000, %fd63, %p7;
$L__BB0_11:
	add.f64 	%fd15, %fd182, %fd185;
	abs.f64 	%fd16, %fd15;
	setp.neu.f64 	%p9, %fd16, 0d7FF0000000000000;
	@%p9 bra 	$L__BB0_13;
	mov.f64 	%fd101, 0d0000000000000000;
	mul.rn.f64 	%fd186, %fd15, %fd101;
	mov.b32 	%r99, 0;
	bra.uni 	$L__BB0_15;
$L__BB0_13:
	mul.f64 	%fd96, %fd15, 0d3FE45F306DC9C883;
	cvt.rni.s32.f64 	%r99, %fd96;
	cvt.rn.f64.s32 	%fd97, %r99;
	fma.rn.f64 	%fd98, %fd97, 0dBFF921FB54442D18, %fd15;
	fma.rn.f64 	%fd99, %fd97, 0dBC91A62633145C00, %fd98;
	fma.rn.f64 	%fd186, %fd97, 0dB97B839A252049C0, %fd99;
	setp.ltu.f64 	%p10, %fd16, 0d41E0000000000000;
	@%p10 bra 	$L__BB0_15;
	{ // callseq 0, 0
	.param .b64 param0;
	st.param.f64 	[param0], %fd15;
	.param .align 16 .b8 retval0[16];
	call.uni (retval0), 
	__internal_trig_reduction_slowpathd, 
	(
	param0
	);
	ld.param.f64 	%fd186, [retval0];
	ld.param.b32 	%r99, [retval0+8];
	} // callseq 0
$L__BB0_15:
	shl.b32 	%r61, %r99, 6;
	cvt.u64.u32 	%rd2, %r61;
	and.b64  	%rd3, %rd2, 64;
	mov.u64 	%rd4, __cudart_sin_cos_coeffs;
	add.s64 	%rd5, %rd4, %rd3;
	mul.rn.f64 	%fd102, %fd186, %fd186;
	and.b32  	%r62, %r99, 1;
	setp.eq.b32 	%p11, %r62, 1;
	selp.f64 	%fd103, 0dBDA8FF8320FD8164, 0d3DE5DB65F9785EBA, %p11;
	ld.global.nc.v2.f64 	{%fd104, %fd105}, [%rd5];
	fma.rn.f64 	%fd106, %fd103, %fd102, %fd104;
	fma.rn.f64 	%fd107, %fd106, %fd102, %fd105;
	ld.global.nc.v2.f64 	{%fd108, %fd109}, [%rd5+16];
	fma.rn.f64 	%fd110, %fd107, %fd102, %fd108;
	fma.rn.f64 	%fd111, %fd110, %fd102, %fd109;
	ld.global.nc.v2.f64 	{%fd112, %fd113}, [%rd5+32];
	fma.rn.f64 	%fd114, %fd111, %fd102, %fd112;
	fma.rn.f64 	%fd115, %fd114, %fd102, %fd113;
	fma.rn.f64 	%fd116, %fd115, %fd186, %fd186;
	fma.rn.f64 	%fd117, %fd115, %fd102, 0d3FF0000000000000;
	selp.f64 	%fd118, %fd117, %fd116, %p11;
	and.b32  	%r63, %r99, 2;
	setp.eq.s32 	%p12, %r63, 0;
	mov.f64 	%fd119, 0d0000000000000000;
	sub.f64 	%fd120, %fd119, %fd118;
	selp.f64 	%fd121, %fd118, %fd120, %p12;
	fma.rn.f64 	%fd122, %fd1, %fd1, 0d3FF0000000000000;
	sqrt.rn.f64 	%fd123, %fd122;
	add.f64 	%fd21, %fd123, %fd121;
	{
	.reg .b32 %temp; 
	mov.b64 	{%temp, %r18}, %fd21;
	}
	mov.f64 	%fd124, 0d4004000000000000;
	{
	.reg .b32 %temp; 
	mov.b64 	{%temp, %r19}, %fd124;
	}
	and.b32  	%r20, %r19, 2146435072;
	setp.neu.f64 	%p13, %fd21, 0d0000000000000000;
	@%p13 bra 	$L__BB0_17;
	setp.eq.s32 	%p15, %r20, 1074790400;
	selp.b32 	%r64, %r18, 0, %p15;
	setp.lt.s32 	%p16, %r19, 0;
	or.b32  	%r65, %r64, 2146435072;
	selp.b32 	%r66, %r65, %r64, %p16;
	mov.b32 	%r67, 0;
	mov.b64 	%fd188, {%r67, %r66};
	bra.uni 	$L__BB0_18;
$L__BB0_17:
	abs.f64 	%fd125, %fd21;
	{ // callseq 1, 0
	.param .b64 param0;
	st.param.f64 	[param0], %fd125;
	.param .b64 retval0;
	call.uni (retval0), 
	__internal_accurate_pow, 
	(
	param0
	);
	ld.param.f64 	%fd126, [retval0];
	} // callseq 1
	setp.lt.s32 	%p14, %r18, 0;
	selp.f64 	%fd188, 0dFFF8000000000000, %fd126, %p14;
$L__BB0_18:
	add.f64 	%fd128, %fd21, 0d4004000000000000;
	{
	.reg .b32 %temp; 
	mov.b64 	{%temp, %r68}, %fd128;
	}
	and.b32  	%r69, %r68, 2146435072;
	setp.ne.s32 	%p17, %r69, 2146435072;
	@%p17 bra 	$L__BB0_23;
	setp.num.f64 	%p18, %fd21, %fd21;
	@%p18 bra 	$L__BB0_21;
	mov.f64 	%fd130, 0d4004000000000000;
	add.rn.f64 	%fd188, %fd21, %fd130;
	bra.uni 	$L__BB0_23;
$L__BB0_21:
	abs.f64 	%fd129, %fd21;
	setp.neu.f64 	%p19, %fd129, 0d7FF0000000000000;
	@%p19 bra 	$L__BB0_23;
	setp.eq.s32 	%p20, %r20, 1074790400;
	setp.lt.s32 	%p21, %r19, 0;
	selp.b32 	%r71, 0, 2146435072, %p21;
	setp.lt.s32 	%p22, %r18, 0;
	and.b32  	%r72, %r19, 2147483647;
	setp.ne.s32 	%p23, %r72, 1071644672;
	or.b32  	%r73, %r71, -2147483648;
	selp.b32 	%r74, %r73, %r71, %p23;
	selp.b32 	%r75, %r74, %r71, %p20;
	selp.b32 	%r76, %r75, %r71, %p22;
	mov.b32 	%r77, 0;
	mov.b64 	%fd188, {%r77, %r76};
$L__BB0_23:
	setp.eq.f64 	%p24, %fd21, 0d3FF0000000000000;
	selp.f64 	%fd28, 0d3FF0000000000000, %fd188, %p24;
	mul.f64 	%fd29, %fd1, 0d4014000000000000;
	abs.f64 	%fd30, %fd29;
	setp.neu.f64 	%p25, %fd30, 0d7FF0000000000000;
	@%p25 bra 	$L__BB0_25;
	mov.f64 	%fd136, 0d0000000000000000;
	mul.rn.f64 	%fd190, %fd29, %fd136;
	mov.b32 	%r101, 1;
	bra.uni 	$L__BB0_28;
$L__BB0_25:
	mul.f64 	%fd131, %fd29, 0d3FE45F306DC9C883;
	cvt.rni.s32.f64 	%r100, %fd131;
	cvt.rn.f64.s32 	%fd132, %r100;
	fma.rn.f64 	%fd133, %fd132, 0dBFF921FB54442D18, %fd29;
	fma.rn.f64 	%fd134, %fd132, 0dBC91A62633145C00, %fd133;
	fma.rn.f64 	%fd190, %fd132, 0dB97B839A252049C0, %fd134;
	setp.ltu.f64 	%p26, %fd30, 0d41E0000000000000;
	@%p26 bra 	$L__BB0_27;
	{ // callseq 2, 0
	.param .b64 param0;
	st.param.f64 	[param0], %fd29;
	.param .align 16 .b8 retval0[16];
	call.uni (retval0), 
	__internal_trig_reduction_slowpathd, 
	(
	param0
	);
	ld.param.f64 	%fd190, [retval0];
	ld.param.b32 	%r100, [retval0+8];
	} // callseq 2
$L__BB0_27:
	add.s32 	%r101, %r100, 1;
$L__BB0_28:
	shl.b32 	%r80, %r101, 6;
	cvt.u64.u32 	%rd6, %r80;
	and.b64  	%rd7, %rd6, 64;
	add.s64 	%rd9, %rd4, %rd7;
	mul.rn.f64 	%fd137, %fd190, %fd190;
	and.b32  	%r81, %r101, 1;
	setp.eq.b32 	%p27, %r81, 1;
	selp.f64 	%fd138, 0dBDA8FF8320FD8164, 0d3DE5DB65F9785EBA, %p27;
	ld.global.nc.v2.f64 	{%fd139, %fd140}, [%rd9];
	fma.rn.f64 	%fd141, %fd138, %fd137, %fd139;
	fma.rn.f64 	%fd142, %fd141, %fd137, %fd140;
	ld.global.nc.v2.f64 	{%fd143, %fd144}, [%rd9+16];
	fma.rn.f64 	%fd145, %fd142, %fd137, %fd143;
	fma.rn.f64 	%fd146, %fd145, %fd137, %fd144;
	ld.global.nc.v2.f64 	{%fd147, %fd148}, [%rd9+32];
	fma.rn.f64 	%fd149, %fd146, %fd137, %fd147;
	fma.rn.f64 	%fd150, %fd149, %fd137, %fd148;
	fma.rn.f64 	%fd151, %fd150, %fd190, %fd190;
	fma.rn.f64 	%fd152, %fd150, %fd137, 0d3FF0000000000000;
	selp.f64 	%fd153, %fd152, %fd151, %p27;
	and.b32  	%r82, %r101, 2;
	setp.eq.s32 	%p28, %r82, 0;
	mov.f64 	%fd154, 0d0000000000000000;
	sub.f64 	%fd155, %fd154, %fd153;
	selp.f64 	%fd156, %fd153, %fd155, %p28;
	mul.f64 	%fd36, %fd28, %fd156;
	neg.f64 	%fd157, %fd1;
	fma.rn.f64 	%fd158, %fd1, 0dBFF71547652B82FE, 0d4338000000000000;
	{
	.reg .b32 %temp; 
	mov.b64 	{%r26, %temp}, %fd158;
	}
	mov.f64 	%fd159, 0dC338000000000000;
	add.rn.f64 	%fd160, %fd158, %fd159;
	fma.rn.f64 	%fd161, %fd160, 0dBFE62E42FEFA39EF, %fd157;
	fma.rn.f64 	%fd162, %fd160, 0dBC7ABC9E3B39803F, %fd161;
	fma.rn.f64 	%fd163, %fd162, 0d3E5ADE1569CE2BDF, 0d3E928AF3FCA213EA;
	fma.rn.f64 	%fd164, %fd163, %fd162, 0d3EC71DEE62401315;
	fma.rn.f64 	%fd165, %fd164, %fd162, 0d3EFA01997C89EB71;
	fma.rn.f64 	%fd166, %fd165, %fd162, 0d3F2A01A014761F65;
	fma.rn.f64 	%fd167, %fd166, %fd162, 0d3F56C16C1852B7AF;
	fma.rn.f64 	%fd168, %fd167, %fd162, 0d3F81111111122322;
	fma.rn.f64 	%fd169, %fd168, %fd162, 0d3FA55555555502A1;
	fma.rn.f64 	%fd170, %fd169, %fd162, 0d3FC5555555555511;
	fma.rn.f64 	%fd171, %fd170, %fd162, 0d3FE000000000000B;
	fma.rn.f64 	%fd172, %fd171, %fd162, 0d3FF0000000000000;
	fma.rn.f64 	%fd173, %fd172, %fd162, 0d3FF0000000000000;
	{
	.reg .b32 %temp; 
	mov.b64 	{%r27, %temp}, %fd173;
	}
	{
	.reg .b32 %temp; 
	mov.b64 	{%temp, %r28}, %fd173;
	}
	shl.b32 	%r83, %r26, 20;
	add.s32 	%r84, %r83, %r28;
	mov.b64 	%fd191, {%r27, %r84};
	{
	.reg .b32 %temp; 
	mov.b64 	{%temp, %r85}, %fd157;
	}
	mov.b32 	%f4, %r85;
	abs.f32 	%f2, %f4;
	setp.lt.f32 	%p29, %f2, 0f4086232B;
	@%p29 bra 	$L__BB0_31;
	setp.gt.f64 	%p30, %fd1, 0d0000000000000000;
	mov.f64 	%fd174, 0d7FF0000000000000;
	sub.f64 	%fd175, %fd174, %fd1;
	selp.f64 	%fd191, 0d0000000000000000, %fd175, %p30;
	setp.geu.f32 	%p31, %f2, 0f40874800;
	@%p31 bra 	$L__BB0_31;
	shr.u32 	%r86, %r26, 31;
	add.s32 	%r87, %r26, %r86;
	shr.s32 	%r88, %r87, 1;
	shl.b32 	%r89, %r88, 20;
	add.s32 	%r90, %r28, %r89;
	mov.b64 	%fd176, {%r27, %r90};
	sub.s32 	%r91, %r26, %r88;
	shl.b32 	%r92, %r91, 20;
	add.s32 	%r93, %r92, 1072693248;
	mov.b32 	%r94, 0;
	mov.b64 	%fd177, {%r94, %r93};
	mul.f64 	%fd191, %fd177, %fd176;
$L__BB0_31:
	add.f64 	%fd178, %fd191, 0d3FF0000000000000;
	div.rn.f64 	%fd179, %fd36, %fd178;
	mul.f64 	%fd180, %fd42, %fd179;
	cvta.to.global.u64 	%rd10, %rd1;
	atom.global.add.f64 	%fd181, [%rd10], %fd180;
$L__BB0_32:
	ret;

}
.func  (.param .align 16 .b8 func_retval0[16]) __internal_trig_reduction_slowpathd(
	.param .b64 __internal_trig_reduction_slowpathd_param_0
)
{
	.local .align 8 .b8 	__local_depot1[40];
	.reg .b64 	%SP;
	.reg .b64 	%SPL;
	.reg .pred 	%p<10>;
	.reg .b32 	%r<47>;
	.reg .b64 	%rd<74>;
	.reg .b64 	%fd<5>;

	mov.u64 	%SPL, __local_depot1;
	ld.param.f64 	%fd4, [__internal_trig_reduction_slowpathd_param_0];
	add.u64 	%rd1, %SPL, 0;
	{
	.reg .b32 %temp; 
	mov.b64 	{%temp, %r1}, %fd4;
	}
	shr.u32 	%r2, %r1, 20;
	and.b32  	%r3, %r2, 2047;
	setp.eq.s32 	%p1, %r3, 2047;
	mov.b32 	%r46, 0;
	@%p1 bra 	$L__BB1_9;
	add.s32 	%r20, %r3, -1024;
	mov.b64 	%rd20, %fd4;
	shl.b64 	%rd2, %rd20, 11;
	shr.u32 	%r4, %r20, 6;
	sub.s32 	%r45, 15, %r4;
	sub.s32 	%r21, 19, %r4;
	setp.lt.u32 	%p2, %r20, 128;
	selp.b32 	%r6, 18, %r21, %p2;
	setp.ge.s32 	%p3, %r45, %r6;
	mov.b64 	%rd70, 0;
	@%p3 bra 	$L__BB1_4;
	add.s32 	%r23, %r6, %r4;
	neg.s32 	%r43, %r23;
	or.b64  	%rd3, %rd2, -9223372036854775808;
	mov.b64 	%rd70, 0;
	mov.b32 	%r42, 0;
	mov.u64 	%rd25, __cudart_i2opi_d;
	mov.u32 	%r44, %r45;
$L__BB1_3:
	.pragma "nounroll";
	mul.wide.s32 	%rd22, %r42, 8;
	add.s64 	%rd23, %rd1, %rd22;
	mul.wide.s32 	%rd24, %r44, 8;
	add.s64 	%rd26, %rd25, %rd24;
	ld.global.nc.u64 	%rd27, [%rd26];
	{
	.reg .u32 %r0, %r1, %r2, %r3, %alo, %ahi, %blo, %bhi, %clo, %chi;
	mov.b64 	{%alo,%ahi}, %rd27;
	mov.b64 	{%blo,%bhi}, %rd3;
	mov.b64 	{%clo,%chi}, %rd70;
	mad.lo.cc.u32 	%r0, %alo, %blo, %clo;
	madc.hi.cc.u32 	%r1, %alo, %blo, %chi;
	madc.hi.u32 	%r2, %alo, %bhi, 0;
	mad.lo.cc.u32 	%r1, %alo, %bhi, %r1;
	madc.hi.cc.u32 	%r2, %ahi, %blo, %r2;
	madc.hi.u32 	%r3, %ahi, %bhi, 0;
	mad.lo.cc.u32 	%r1, %ahi, %blo, %r1;
	madc.lo.cc.u32 	%r2, %ahi, %bhi, %r2;
	addc.u32 	%r3, %r3, 0;
	mov.b64 	%rd28, {%r0,%r1};
	mov.b64 	%rd70, {%r2,%r3};
	}
	st.local.u64 	[%rd23], %rd28;
	add.s32 	%r44, %r44, 1;
	add.s32 	%r43, %r43, 1;
	add.s32 	%r42, %r42, 1;
	setp.ne.s32 	%p4, %r43, -15;
	mov.u32 	%r45, %r6;
	@%p4 bra 	$L__BB1_3;
$L__BB1_4:
	cvt.s64.s32 	%rd29, %r45;
	cvt.u64.u32 	%rd30, %r4;
	add.s64 	%rd31, %rd30, %rd29;
	shl.b64 	%rd32, %rd31, 3;
	add.s64 	%rd33, %rd1, %rd32;
	st.local.u64 	[%rd33+-120], %rd70;
	and.b32  	%r15, %r2, 63;
	ld.local.u64 	%rd72, [%rd1+16];
	ld.local.u64 	%rd71, [%rd1+24];
	setp.eq.s32 	%p5, %r15, 0;
	@%p5 bra 	$L__BB1_6;
	shl.b64 	%rd34, %rd71, %r15;
	shr.u64 	%rd35, %rd72, 1;
	xor.b32  	%r24, %r15, 63;
	shr.u64 	%rd36, %rd35, %r24;
	or.b64  	%rd71, %rd34, %rd36;
	ld.local.u64 	%rd37, [%rd1+8];
	shl.b64 	%rd38, %rd72, %r15;
	shr.u64 	%rd39, %rd37, 1;
	shr.u64 	%rd40, %rd39, %r24;
	or.b64  	%rd72, %rd38, %rd40;
$L__BB1_6:
	and.b32  	%r25, %r1, -2147483648;
	shr.u64 	%rd41, %rd71, 62;
	cvt.u32.u64 	%r26, %rd41;
	mov.b64 	{%r27, %r28}, %rd71;
	mov.b64 	{%r29, %r30}, %rd72;
	shf.l.wrap.b32 	%r31, %r30, %r27, 2;
	shf.l.wrap.b32 	%r32, %r27, %r28, 2;
	mov.b64 	%rd42, {%r31, %r32};
	shl.b64 	%rd43, %rd72, 2;
	shr.u64 	%rd44, %rd42, 63;
	cvt.u32.u64 	%r33, %rd44;
	add.s32 	%r34, %r33, %r26;
	setp.eq.s32 	%p6, %r25, 0;
	neg.s32 	%r35, %r34;
	selp.b32 	%r46, %r34, %r35, %p6;
	setp.gt.s64 	%p7, %rd42, -1;
	mov.b64 	%rd45, 0;
	{
	.reg .u32 %r0, %r1, %r2, %r3, %a0, %a1, %a2, %a3, %b0, %b1, %b2, %b3;
	mov.b64 	{%a0,%a1}, %rd45;
	mov.b64 	{%a2,%a3}, %rd45;
	mov.b64 	{%b0,%b1}, %rd43;
	mov.b64 	{%b2,%b3}, %rd42;
	sub.cc.u32 	%r0, %a0, %b0;
	subc.cc.u32 	%r1, %a1, %b1;
	subc.cc.u32 	%r2, %a2, %b2;
	subc.u32 	%r3, %a3, %b3;
	mov.b64 	%rd46, {%r0,%r1};
	mov.b64 	%rd47, {%r2,%r3};
	}
	xor.b32  	%r36, %r25, -2147483648;
	selp.b64 	%rd73, %rd42, %rd47, %p7;
	selp.b64 	%rd14, %rd43, %rd46, %p7;
	selp.b32 	%r17, %r25, %r36, %p7;
	clz.b64 	%r37, %rd73;
	cvt.u64.u32 	%rd15, %r37;
	setp.eq.s32 	%p8, %r37, 0;
	@%p8 bra 	$L__BB1_8;
	cvt.u32.u64 	%r38, %rd15;
	and.b32  	%r39, %r38, 63;
	shl.b64 	%rd48, %rd73, %r39;
	shr.u64 	%rd49, %rd14, 1;
	not.b32 	%r40, %r38;
	and.b32  	%r41, %r40, 63;
	shr.u64 	%rd50, %rd49, %r41;
	or.b64  	%rd73, %rd48, %rd50;
$L__BB1_8:
	mov.b64 	%rd51, -3958705157555305931;
	{
	.reg .u32 %r0, %r1, %r2, %r3, %alo, %ahi, %blo, %bhi;
	mov.b64 	{%alo,%ahi}, %rd73;
	mov.b64 	{%blo,%bhi}, %rd51;
	mul.lo.u32 	%r0, %alo, %blo;
	mul.hi.u32 	%r1, %alo, %blo;
	mad.lo.cc.u32 	%r1, %alo, %bhi, %r1;
	madc.hi.u32 	%r2, %alo, %bhi, 0;
	mad.lo.cc.u32 	%r1, %ahi, %blo, %r1;
	madc.hi.cc.u32 	%r2, %ahi, %blo, %r2;
	madc.hi.u32 	%r3, %ahi, %bhi, 0;
	mad.lo.cc.u32 	%r2, %ahi, %bhi, %r2;
	addc.u32 	%r3, %r3, 0;
	mov.b64 	%rd52, {%r0,%r1};
	mov.b64 	%rd53, {%r2,%r3};
	}
	setp.gt.s64 	%p9, %rd53, 0;
	{
	.reg .u32 %r0, %r1, %r2, %r3, %a0, %a1, %a2, %a3, %b0, %b1, %b2, %b3;
	mov.b64 	{%a0,%a1}, %rd52;
	mov.b64 	{%a2,%a3}, %rd53;
	mov.b64 	{%b0,%b1}, %rd52;
	mov.b64 	{%b2,%b3}, %rd53;
	add.cc.u32 	%r0, %a0, %b0;
	addc.cc.u32 	%r1, %a1, %b1;
	addc.cc.u32 	%r2, %a2, %b2;
	addc.u32 	%r3, %a3, %b3;
	mov.b64 	%rd54, {%r0,%r1};
	mov.b64 	%rd55, {%r2,%r3};
	}
	selp.b64 	%rd56, %rd55, %rd53, %p9;
	selp.s64 	%rd57, -1, 0, %p9;
	sub.s64 	%rd58, %rd57, %rd15;
	cvt.u64.u32 	%rd59, %r17;
	shl.b64 	%rd60, %rd59, 32;
	add.s64 	%rd61, %rd56, 1;
	shr.u64 	%rd62, %rd61, 10;
	add.s64 	%rd63, %rd62, 1;
	shr.u64 	%rd64, %rd63, 1;
	shl.b64 	%rd65, %rd58, 52;
	add.s64 	%rd66, %rd65, %rd64;
	add.s64 	%rd67, %rd66, 4602678819172646912;
	or.b64  	%rd68, %rd67, %rd60;
	mov.b64 	%fd4, %rd68;
$L__BB1_9:
	st.param.f64 	[func_retval0], %fd4;
	st.param.b32 	[func_retval0+8], %r46;
	ret;

}
.func  (.param .b64 func_retval0) __internal_accurate_pow(
	.param .b64 __internal_accurate_pow_param_0
)
{
	.reg .pred 	%p<8>;
	.reg .b32 	%r<49>;
	.reg .b32 	%f<3>;
	.reg .b64 	%fd<109>;

	ld.param.f64 	%fd10, [__internal_accurate_pow_param_0];
	{
	.reg .b32 %temp; 
	mov.b64 	{%temp, %r46}, %fd10;
	}
	{
	.reg .b32 %temp; 
	mov.b64 	{%r45, %temp}, %fd10;
	}
	shr.u32 	%r47, %r46, 20;
	setp.gt.u32 	%p1, %r46, 1048575;
	@%p1 bra 	$L__BB2_2;
	mul.f64 	%fd11, %fd10, 0d4350000000000000;
	{
	.reg .b32 %temp; 
	mov.b64 	{%temp, %r46}, %fd11;
	}
	{
	.reg .b32 %temp; 
	mov.b64 	{%r45, %temp}, %fd11;
	}
	shr.u32 	%r16, %r46, 20;
	add.s32 	%r47, %r16, -54;
$L__BB2_2:
	add.s32 	%r48, %r47, -1023;
	and.b32  	%r17, %r46, -2146435073;
	or.b32  	%r18, %r17, 1072693248;
	mov.b64 	%fd107, {%r45, %r18};
	setp.lt.u32 	%p2, %r18, 1073127583;
	@%p2 bra 	$L__BB2_4;
	{
	.reg .b32 %temp; 
	mov.b64 	{%r19, %temp}, %fd107;
	}
	{
	.reg .b32 %temp; 
	mov.b64 	{%temp, %r20}, %fd107;
	}
	add.s32 	%r21, %r20, -1048576;
	mov.b64 	%fd107, {%r19, %r21};
	add.s32 	%r48, %r47, -1022;
$L__BB2_4:
	add.f64 	%fd12, %fd107, 0dBFF0000000000000;
	add.f64 	%fd13, %fd107, 0d3FF0000000000000;
	rcp.approx.ftz.f64 	%fd14, %fd13;
	neg.f64 	%fd15, %fd13;
	fma.rn.f64 	%fd16, %fd15, %fd14, 0d3FF0000000000000;
	fma.rn.f64 	%fd17, %fd16, %fd16, %fd16;
	fma.rn.f64 	%fd18, %fd17, %fd14, %fd14;
	mul.f64 	%fd19, %fd12, %fd18;
	fma.rn.f64 	%fd20, %fd12, %fd18, %fd19;
	mul.f64 	%fd21, %fd20, %fd20;
	fma.rn.f64 	%fd22, %fd21, 0d3EB0F5FF7D2CAFE2, 0d3ED0F5D241AD3B5A;
	fma.rn.f64 	%fd23, %fd22, %fd21, 0d3EF3B20A75488A3F;
	fma.rn.f64 	%fd24, %fd23, %fd21, 0d3F1745CDE4FAECD5;
	fma.rn.f64 	%fd25, %fd24, %fd21, 0d3F3C71C7258A578B;
	fma.rn.f64 	%fd26, %fd25, %fd21, 0d3F6249249242B910;
	fma.rn.f64 	%fd27, %fd26, %fd21, 0d3F89999999999DFB;
	sub.f64 	%fd28, %fd12, %fd20;
	add.f64 	%fd29, %fd28, %fd28;
	neg.f64 	%fd30, %fd20;
	fma.rn.f64 	%fd31, %fd30, %fd12, %fd29;
	mul.f64 	%fd32, %fd18, %fd31;
	fma.rn.f64 	%fd33, %fd21, %fd27, 0d3FB5555555555555;
	mov.f64 	%fd34, 0d3FB5555555555555;
	sub.f64 	%fd35, %fd34, %fd33;
	fma.rn.f64 	%fd36, %fd21, %fd27, %fd35;
	add.f64 	%fd37, %fd36, 0dBC46A4CB00B9E7B0;
	add.f64 	%fd38, %fd33, %fd37;
	sub.f64 	%fd39, %fd33, %fd38;
	add.f64 	%fd40, %fd37, %fd39;
	mul.rn.f64 	%fd41, %fd20, %fd20;
	neg.f64 	%fd42, %fd41;
	fma.rn.f64 	%fd43, %fd20, %fd20, %fd42;
	{
	.reg .b32 %temp; 
	mov.b64 	{%r22, %temp}, %fd32;
	}
	{
	.reg .b32 %temp; 
	mov.b64 	{%temp, %r23}, %fd32;
	}
	add.s32 	%r24, %r23, 1048576;
	mov.b64 	%fd44, {%r22, %r24};
	fma.rn.f64 	%fd45, %fd20, %fd44, %fd43;
	mul.rn.f64 	%fd46, %fd41, %fd20;
	neg.f64 	%fd47, %fd46;
	fma.rn.f64 	%fd48, %fd41, %fd20, %fd47;
	fma.rn.f64 	%fd49, %fd41, %fd32, %fd48;
	fma.rn.f64 	%fd50, %fd45, %fd20, %fd49;
	mul.rn.f64 	%fd51, %fd38, %fd46;
	neg.f64 	%fd52, %fd51;
	fma.rn.f64 	%fd53, %fd38, %fd46, %fd52;
	fma.rn.f64 	%fd54, %fd38, %fd50, %fd53;
	fma.rn.f64 	%fd55, %fd40, %fd46, %fd54;
	add.f64 	%fd56, %fd51, %fd55;
	sub.f64 	%fd57, %fd51, %fd56;
	add.f64 	%fd58, %fd55, %fd57;
	add.f64 	%fd59, %fd20, %fd56;
	sub.f64 	%fd60, %fd20, %fd59;
	add.f64 	%fd61, %fd56, %fd60;
	add.f64 	%fd62, %fd58, %fd61;
	add.f64 	%fd63, %fd32, %fd62;
	add.f64 	%fd64, %fd59, %fd63;
	sub.f64 	%fd65, %fd59, %fd64;
	add.f64 	%fd66, %fd63, %fd65;
	xor.b32  	%r25, %r48, -2147483648;
	mov.b32 	%r26, 1127219200;
	mov.b64 	%fd67, {%r25, %r26};
	mov.b32 	%r27, -2147483648;
	mov.b64 	%fd68, {%r27, %r26};
	sub.f64 	%fd69, %fd67, %fd68;
	fma.rn.f64 	%fd70, %fd69, 0d3FE62E42FEFA39EF, %fd64;
	fma.rn.f64 	%fd71, %fd69, 0dBFE62E42FEFA39EF, %fd70;
	sub.f64 	%fd72, %fd71, %fd64;
	sub.f64 	%fd73, %fd66, %fd72;
	fma.rn.f64 	%fd74, %fd69, 0d3C7ABC9E3B39803F, %fd73;
	add.f64 	%fd75, %fd70, %fd74;
	sub.f64 	%fd76, %fd70, %fd75;
	add.f64 	%fd77, %fd74, %fd76;
	mov.f64 	%fd78, 0d4004000000000000;
	{
	.reg .b32 %temp; 
	mov.b64 	{%temp, %r28}, %fd78;
	}
	{
	.reg .b32 %temp; 
	mov.b64 	{%r29, %temp}, %fd78;
	}
	shl.b32 	%r30, %r28, 1;
	setp.gt.u32 	%p3, %r30, -33554433;
	and.b32  	%r31, %r28, -15728641;
	selp.b32 	%r32, %r31, %r28, %p3;
	mov.b64 	%fd79, {%r29, %r32};
	mul.rn.f64 	%fd80, %fd75, %fd79;
	neg.f64 	%fd81, %fd80;
	fma.rn.f64 	%fd82, %fd75, %fd79, %fd81;
	fma.rn.f64 	%fd83, %fd77, %fd79, %fd82;
	add.f64 	%fd4, %fd80, %fd83;
	sub.f64 	%fd84, %fd80, %fd4;
	add.f64 	%fd5, %fd83, %fd84;
	fma.rn.f64 	%fd85, %fd4, 0d3FF71547652B82FE, 0d4338000000000000;
	{
	.reg .b32 %temp; 
	mov.b64 	{%r13, %temp}, %fd85;
	}
	mov.f64 	%fd86, 0dC338000000000000;
	add.rn.f64 	%fd87, %fd85, %fd86;
	fma.rn.f64 	%fd88, %fd87, 0dBFE62E42FEFA39EF, %fd4;
	fma.rn.f64 	%fd89, %fd87, 0dBC7ABC9E3B39803F, %fd88;
	fma.rn.f64 	%fd90, %fd89, 0d3E5ADE1569CE2BDF, 0d3E928AF3FCA213EA;
	fma.rn.f64 	%fd91, %fd90, %fd89, 0d3EC71DEE62401315;
	fma.rn.f64 	%fd92, %fd91, %fd89, 0d3EFA01997C89EB71;
	fma.rn.f64 	%fd93, %fd92, %fd89, 0d3F2A01A014761F65;
	fma.rn.f64 	%fd94, %fd93, %fd89, 0d3F56C16C1852B7AF;
	fma.rn.f64 	%fd95, %fd94, %fd89, 0d3F81111111122322;
	fma.rn.f64 	%fd96, %fd95, %fd89, 0d3FA55555555502A1;
	fma.rn.f64 	%fd97, %fd96, %fd89, 0d3FC5555555555511;
	fma.rn.f64 	%fd98, %fd97, %fd89, 0d3FE000000000000B;
	fma.rn.f64 	%fd99, %fd98, %fd89, 0d3FF0000000000000;
	fma.rn.f64 	%fd100, %fd99, %fd89, 0d3FF0000000000000;
	{
	.reg .b32 %temp; 
	mov.b64 	{%r14, %temp}, %fd100;
	}
	{
	.reg .b32 %temp; 
	mov.b64 	{%temp, %r15}, %fd100;
	}
	shl.b32 	%r33, %r13, 20;
	add.s32 	%r34, %r33, %r15;
	mov.b64 	%fd108, {%r14, %r34};
	{
	.reg .b32 %temp; 
	mov.b64 	{%temp, %r35}, %fd4;
	}
	mov.b32 	%f2, %r35;
	abs.f32 	%f1, %f2;
	setp.lt.f32 	%p4, %f1, 0f4086232B;
	@%p4 bra 	$L__BB2_7;
	setp.lt.f64 	%p5, %fd4, 0d0000000000000000;
	add.f64 	%fd101, %fd4, 0d7FF0000000000000;
	selp.f64 	%fd108, 0d0000000000000000, %fd101, %p5;
	setp.geu.f32 	%p6, %f1, 0f40874800;
	@%p6 bra 	$L__BB2_7;
	shr.u32 	%r36, %r13, 31;
	add.s32 	%r37, %r13, %r36;
	shr.s32 	%r38, %r37, 1;
	shl.b32 	%r39, %r38, 20;
	add.s32 	%r40, %r15, %r39;
	mov.b64 	%fd102, {%r14, %r40};
	sub.s32 	%r41, %r13, %r38;
	shl.b32 	%r42, %r41, 20;
	add.s32 	%r43, %r42, 1072693248;
	mov.b32 	%r44, 0;
	mov.b64 	%fd103, {%r44, %r43};
	mul.f64 	%fd108, %fd103, %fd102;
$L__BB2_7:
	abs.f64 	%fd104, %fd108;
	setp.eq.f64 	%p7, %fd104, 0d7FF0000000000000;
	fma.rn.f64 	%fd105, %fd108, %fd5, %fd108;
	selp.f64 	%fd106, %fd108, %fd105, %p7;
	st.param.f64 	[func_retval0], %fd106;
	ret;

}


// ===== COMPILED SASS (sm_100) =====

	.target	sm_100

	.elftype	@"ET_EXEC"


//--------------------- .note.nv.tkinfo           --------------------------
	.section	.note.nv.tkinfo,"",@"SHT_NOTE"
	.sectionflags	@"SHF_NOTE_NV_TKINFO"
	.tkinfo
        /*0018*/ 	.word	0x00000002
        /*0030*/ 	.string	""
        /*0030*/ 	.string	"ptxas"
        /*0030*/ 	.string	"Cuda compilation tools, release 13.0, V13.0.88"
        /*0030*/ 	.string	"Build cuda_13.0.r13.0/compiler.36424714_0"
        /*0030*/ 	.string	"-arch sm_100 -m 64 "



//--------------------- .note.nv.cuinfo           --------------------------
	.section	.note.nv.cuinfo,"",@"SHT_NOTE"
	.sectionflags	@"SHF_NOTE_NV_CUINFO"
        /*0018*/ 	.short	0x0002
        /*001a*/ 	.short	0x0064
        /*001c*/ 	.short	0x0082
	.zero		2


//--------------------- .nv.info                  --------------------------
	.section	.nv.info,"",@"SHT_CUDA_INFO"
	.align	4


	//----- nvinfo : EIATTR_REGCOUNT
	.align		4
        /*0000*/ 	.byte	0x04, 0x2f
        /*0002*/ 	.short	(.L_3 - .L_2)
	.align		4
.L_2:
        /*0004*/ 	.word	index@(_Z15naiveRiemannSumIdXadL_Z18complex_kernel_gpuIdET_S1_EEEvS1_S1_iPS1_)
        /*0008*/ 	.word	0x0000001e


	//----- nvinfo : EIATTR_FRAME_SIZE
	.align		4
.L_3:
        /*000c*/ 	.byte	0x04, 0x11
        /*000e*/ 	.short	(.L_5 - .L_4)
	.align		4
.L_4:
        /*0010*/ 	.word	index@($_Z15naiveRiemannSumIdXadL_Z18complex_kernel_gpuIdET_S1_EEEvS1_S1_iPS1_$__internal_trig_reduction_slowpathd)
        /*0014*/ 	.word	0x00000028


	//----- nvinfo : EIATTR_FRAME_SIZE
	.align		4
.L_5:
        /*0018*/ 	.byte	0x04, 0x11
        /*001a*/ 	.short	(.L_7 - .L_6)
	.align		4
.L_6:
        /*001c*/ 	.word	index@($_Z15naiveRiemannSumIdXadL_Z18complex_kernel_gpuIdET_S1_EEEvS1_S1_iPS1_$__internal_accurate_pow)
        /*0020*/ 	.word	0x00000028


	//----- nvinfo : EIATTR_FRAME_SIZE
	.align		4
.L_7:
        /*0024*/ 	.byte	0x04, 0x11
        /*0026*/ 	.short	(.L_9 - .L_8)
	.align		4
.L_8:
        /*0028*/ 	.word	index@($__internal_1_$__cuda_sm20_dsqrt_rn_f64_mediumpath_v1)
        /*002c*/ 	.word	0x00000028


	//----- nvinfo : EIATTR_FRAME_SIZE
	.align		4
.L_9:
        /*0030*/ 	.byte	0x04, 0x11
        /*0032*/ 	.short	(.L_11 - .L_10)
	.align		4
.L_10:
        /*0034*/ 	.word	index@($__internal_0_$__cuda_sm20_div_rn_f64_full)
        /*0038*/ 	.word	0x00000028


	//----- nvinfo : EIATTR_FRAME_SIZE
	.align		4
.L_11:
        /*003c*/ 	.byte	0x04, 0x11
        /*003e*/ 	.short	(.L_13 - .L_12)
	.align		4
.L_12:
        /*0040*/ 	.word	index@(_Z15naiveRiemannSumIdXadL_Z18complex_kernel_gpuIdET_S1_EEEvS1_S1_iPS1_)
        /*0044*/ 	.word	0x00000028


	//----- nvinfo : EIATTR_MIN_STACK_SIZE
	.align		4
.L_13:
        /*0048*/ 	.byte	0x04, 0x12
        /*004a*/ 	.short	(.L_15 - .L_14)
	.align		4
.L_14:
        /*004c*/ 	.word	index@(_Z15naiveRiemannSumIdXadL_Z18complex_kernel_gpuIdET_S1_EEEvS1_S1_iPS1_)
        /*0050*/ 	.word	0x00000028
.L_15:


//--------------------- .nv.compat                --------------------------
	.section	.nv.compat,"",@"SHT_CUDA_COMPAT_INFO"
	.align	4
        /*0000*/ 	.byte	0x02, 0x09, 0x00, 0x00, 0x02, 0x02, 0x01, 0x00, 0x02, 0x05, 0x05, 0x00, 0x03, 0x07, 0x01, 0x01
        /*0010*/ 	.byte	0x02, 0x03, 0x00, 0x00, 0x02, 0x06, 0x01, 0x00, 0x04, 0x0b, 0x08, 0x00, 0x01, 0x00, 0x00, 0x00
        /*0020*/ 	.byte	0x00, 0x00, 0x00, 0x00


//--------------------- .nv.info._Z15naiveRiemannSumIdXadL_Z18complex_kernel_gpuIdET_S1_EEEvS1_S1_iPS1_ --------------------------
	.section	.nv.info._Z15naiveRiemannSumIdXadL_Z18complex_kernel_gpuIdET_S1_EEEvS1_S1_iPS1_,"",@"SHT_CUDA_INFO"
	.sectionflags	@""
	.align	4


	//----- nvinfo : EIATTR_CUDA_API_VERSION
	.align		4
        /*0000*/ 	.byte	0x04, 0x37
        /*0002*/ 	.short	(.L_17 - .L_16)
.L_16:
        /*0004*/ 	.word	0x00000082


	//----- nvinfo : EIATTR_KPARAM_INFO
	.align		4
.L_17:
        /*0008*/ 	.byte	0x04, 0x17
        /*000a*/ 	.short	(.L_19 - .L_18)
.L_18:
        /*000c*/ 	.word	0x00000000
        /*0010*/ 	.short	0x0003
        /*0012*/ 	.short	0x0018
        /*0014*/ 	.byte	0x00, 0xf5, 0x21, 0x00


	//----- nvinfo : EIATTR_KPARAM_INFO
	.align		4
.L_19:
        /*0018*/ 	.byte	0x04, 0x17
        /*001a*/ 	.short	(.L_21 - .L_20)
.L_20:
        /*001c*/ 	.word	0x00000000
        /*0020*/ 	.short	0x0002
        /*0022*/ 	.short	0x0010
        /*0024*/ 	.byte	0x00, 0xf0, 0x11, 0x00


	//----- nvinfo : EIATTR_KPARAM_INFO
	.align		4
.L_21:
        /*0028*/ 	.byte	0x04, 0x17
        /*002a*/ 	.short	(.L_23 - .L_22)
.L_22:
        /*002c*/ 	.word	0x00000000
        /*0030*/ 	.short	0x0001
        /*0032*/ 	.short	0x0008
        /*0034*/ 	.byte	0x00, 0xf0, 0x21, 0x00


	//----- nvinfo : EIATTR_KPARAM_INFO
	.align		4
.L_23:
        /*0038*/ 	.byte	0x04, 0x17
        /*003a*/ 	.short	(.L_25 - .L_24)
.L_24:
        /*003c*/ 	.word	0x00000000
        /*0040*/ 	.short	0x0000
        /*0042*/ 	.short	0x0000
        /*0044*/ 	.byte	0x00, 0xf0, 0x21, 0x00


	//----- nvinfo : EIATTR_SPARSE_MMA_MASK
	.align		4
.L_25:
        /*0048*/ 	.byte	0x03, 0x50
        /*004a*/ 	.short	0x0000


	//----- nvinfo : EIATTR_MAXREG_COUNT
	.align		4
        /*004c*/ 	.byte	0x03, 0x1b
        /*004e*/ 	.short	0x00ff


	//----- nvinfo : EIATTR_MERCURY_ISA_VERSION
	.align		4
        /*0050*/ 	.byte	0x03, 0x5f
        /*0052*/ 	.short	0x0101


	//----- nvinfo : EIATTR_VRC_CTA_INIT_COUNT
	.align		4
        /*0054*/ 	.byte	0x02, 0x4a
	.zero		1
	.zero		1


	//----- nvinfo : EIATTR_EXIT_INSTR_OFFSETS
	.align		4
        /*0058*/ 	.byte	0x04, 0x1c
        /*005a*/ 	.short	(.L_27 - .L_26)


	//   ....[0]....
.L_26:
        /*005c*/ 	.word	0x00000080


	//   ....[1]....
        /*0060*/ 	.word	0x00001980


	//----- nvinfo : EIATTR_CRS_STACK_SIZE
	.align		4
.L_27:
        /*0064*/ 	.byte	0x04, 0x1e
        /*0066*/ 	.short	(.L_29 - .L_28)
.L_28:
        /*0068*/ 	.word	0x00000000


	//----- nvinfo : EIATTR_CBANK_PARAM_SIZE
	.align		4
.L_29:
        /*006c*/ 	.byte	0x03, 0x19
        /*006e*/ 	.short	0x0020


	//----- nvinfo : EIATTR_PARAM_CBANK
	.align		4
        /*0070*/ 	.byte	0x04, 0x0a
        /*0072*/ 	.short	(.L_31 - .L_30)
	.align		4
.L_30:
        /*0074*/ 	.word	index@(.nv.constant0._Z15naiveRiemannSumIdXadL_Z18complex_kernel_gpuIdET_S1_EEEvS1_S1_iPS1_)
        /*0078*/ 	.short	0x0380
        /*007a*/ 	.short	0x0020


	//----- nvinfo : EIATTR_SW_WAR
	.align		4
.L_31:
        /*007c*/ 	.byte	0x04, 0x36
        /*007e*/ 	.short	(.L_33 - .L_32)
.L_32:
        /*0080*/ 	.word	0x00000008
.L_33:


//--------------------- .nv.callgraph             --------------------------
	.section	.nv.callgraph,"",@"SHT_CUDA_CALLGRAPH"
	.align	4
	.sectionentsize	8
	.align		4
        /*0000*/ 	.word	0x00000000
	.align		4
        /*0004*/ 	.word	0xffffffff
	.align		4
        /*0008*/ 	.word	0x00000000
	.align		4
        /*000c*/ 	.word	0xfffffffe
	.align		4
        /*0010*/ 	.word	0x00000000
	.align		4
        /*0014*/ 	.word	0xfffffffd
	.align		4
        /*0018*/ 	.word	0x00000000
	.align		4
        /*001c*/ 	.word	0xfffffffc


//--------------------- .nv.constant4             --------------------------
	.section	.nv.constant4,"a",@progbits
	.align	8
	.align		8
.nv.constant4:
        /*0000*/ 	.dword	__cudart_i2opi_d
	.align		8
        /*0008*/ 	.dword	__cudart_sin_cos_coeffs


//--------------------- .text._Z15naiveRiemannSumIdXadL_Z18complex_kernel_gpuIdET_S1_EEEvS1_S1_iPS1_ --------------------------
	.section	.text._Z15naiveRiemannSumIdXadL_Z18complex_kernel_gpuIdET_S1_EEEvS1_S1_iPS1_,"ax",@progbits
	.align	128
        .global         _Z15naiveRiemannSumIdXadL_Z18complex_kernel_gpuIdET_S1_EEEvS1_S1_iPS1_
        .type           _Z15naiveRiemannSumIdXadL_Z18complex_kernel_gpuIdET_S1_EEEvS1_S1_iPS1_,@function
        .size           _Z15naiveRiemannSumIdXadL_Z18complex_kernel_gpuIdET_S1_EEEvS1_S1_iPS1_,(.L_x_42 - _Z15naiveRiemannSumIdXadL_Z18complex_kernel_gpuIdET_S1_EEEvS1_S1_iPS1_)
        .other          _Z15naiveRiemannSumIdXadL_Z18complex_kernel_gpuIdET_S1_EEEvS1_S1_iPS1_,@"STO_CUDA_ENTRY STV_DEFAULT"
_Z15naiveRiemannSumIdXadL_Z18complex_kernel_gpuIdET_S1_EEEvS1_S1_iPS1_:
.text._Z15naiveRiemannSumIdXadL_Z18complex_kernel_gpuIdET_S1_EEEvS1_S1_iPS1_:
[----:B------:R-:W0:Y:S01]  /*0000*/  LDC R1, c[0x0][0x37c] ;  /* 0x0000df00ff017b82 */ /* 0x000e220000000800 */
[----:B------:R-:W1:Y:S07]  /*0010*/  S2R R3, SR_TID.X ;  /* 0x0000000000037919 */ /* 0x000e6e0000002100 */
[----:B------:R-:W1:Y:S01]  /*0020*/  S2UR UR4, SR_CTAID.X ;  /* 0x00000000000479c3 */ /* 0x000e620000002500 */
[----:B------:R-:W2:Y:S01]  /*0030*/  LDCU UR5, c[0x0][0x390] ;  /* 0x00007200ff0577ac */ /* 0x000ea20008000800 */
[----:B0-----:R-:W-:-:S06]  /*0040*/  VIADD R1, R1, 0xffffffd8 ;  /* 0xffffffd801017836 */ /* 0x001fcc0000000000 */
[----:B------:R-:W1:Y:S02]  /*0050*/  LDC R0, c[0x0][0x360] ;  /* 0x0000d800ff007b82 */ /* 0x000e640000000800 */
[----:B-1----:R-:W-:-:S05]  /*0060*/  IMAD R0, R0, UR4, R3 ;  /* 0x0000000400007c24 */ /* 0x002fca000f8e0203 */
[----:B--2---:R-:W-:-:S13]  /*0070*/  ISETP.GE.AND P0, PT, R0, UR5, PT ;  /* 0x0000000500007c0c */ /* 0x004fda000bf06270 */
[----:B------:R-:W-:Y:S05]  /*0080*/  @P0 EXIT ;  /* 0x000000000000094d */ /* 0x000fea0003800000 */
[----:B------:R-:W0:Y:S01]  /*0090*/  LDC.64 R4, c[0x0][0x380] ;  /* 0x0000e000ff047b82 */ /* 0x000e220000000a00 */
[----:B------:R-:W0:Y:S01]  /*00a0*/  I2F.F64 R10, R0 ;  /* 0x00000000000a7312 */ /* 0x000e220000201c00 */
[----:B------:R-:W-:Y:S01]  /*00b0*/  UMOV UR4, 0xfefa39ef ;  /* 0xfefa39ef00047882 */ /* 0x000fe20000000000 */
[----:B------:R-:W-:Y:S01]  /*00c0*/  UMOV UR5, 0x3fe62e42 ;  /* 0x3fe62e4200057882 */ /* 0x000fe20000000000 */
[----:B------:R-:W-:Y:S01]  /*00d0*/  UMOV UR6, 0x3b39803f ;  /* 0x3b39803f00067882 */ /* 0x000fe20000000000 */
[----:B------:R-:W-:Y:S01]  /*00e0*/  UMOV UR7, 0x3c7abc9e ;  /* 0x3c7abc9e00077882 */ /* 0x000fe20000000000 */
[----:B------:R-:W-:Y:S02]  /*00f0*/  BSSY.RECONVERGENT B0, `(.L_x_0) ;  /* 0x0000042000007945 */ /* 0x000fe40003800200 */
[----:B------:R-:W0:Y:S02]  /*0100*/  LDC.64 R2, c[0x0][0x388] ;  /* 0x0000e200ff027b82 */ /* 0x000e240000000a00 */
[----:B0-----:R-:W-:Y:S01]  /*0110*/  DFMA R10, R10, R2, R4 ;  /* 0x000000020a0a722b */ /* 0x001fe20000000004 */
[----:B------:R-:W-:-:S02]  /*0120*/  IMAD.MOV.U32 R2, RZ, RZ, 0x652b82fe ;  /* 0x652b82feff027424 */ /* 0x000fc400078e00ff */
[----:B------:R-:W-:-:S05]  /*0130*/  IMAD.MOV.U32 R3, RZ, RZ, 0x3ff71547 ;  /* 0x3ff71547ff037424 */ /* 0x000fca00078e00ff */
[C---:B------:R-:W-:Y:S02]  /*0140*/  DADD R14, R10.reuse, 1 ;  /* 0x3ff000000a0e7429 */ /* 0x040fe40000000000 */
[----:B------:R-:W-:Y:S01]  /*0150*/  DFMA R2, R10, R2, 6.75539944105574400000e+15 ;  /* 0x433800000a02742b */ /* 0x000fe20000000002 */
[----:B------:R-:W-:-:S07]  /*0160*/  FSETP.GEU.AND P2, PT, |R11|, 4.1917929649353027344, PT ;  /* 0x4086232b0b00780b */ /* 0x000fce0003f4e200 */
[----:B------:R-:W-:Y:S01]  /*0170*/  DADD R4, R2, -6.75539944105574400000e+15 ;  /* 0xc338000002047429 */ /* 0x000fe20000000000 */
[----:B------:R-:W-:Y:S01]  /*0180*/  ISETP.GT.AND P0, PT, R15, 0xfffff, PT ;  /* 0x000fffff0f00780c */ /* 0x000fe20003f04270 */
[----:B------:R-:W-:Y:S02]  /*0190*/  IMAD.MOV.U32 R8, RZ, RZ, R14 ;  /* 0x000000ffff087224 */ /* 0x000fe400078e000e */
[----:B------:R-:W-:-:S04]  /*01a0*/  IMAD.MOV.U32 R9, RZ, RZ, R15 ;  /* 0x000000ffff097224 */ /* 0x000fc800078e000f */
[----:B------:R-:W-:-:S06]  /*01b0*/  DFMA R6, R4, -UR4, R10 ;  /* 0x8000000404067c2b */ /* 0x000fcc000800000a */
[----:B------:R-:W-:Y:S02]  /*01c0*/  @!P0 DMUL R8, R8, 1.80143985094819840000e+16 ;  /* 0x4350000008088828 */ /* 0x000fe40000000000 */
[----:B------:R-:W-:Y:S01]  /*01d0*/  DFMA R4, R4, -UR6, R6 ;  /* 0x8000000604047c2b */ /* 0x000fe20008000006 */
[----:B------:R-:W-:Y:S01]  /*01e0*/  UMOV UR6, 0x69ce2bdf ;  /* 0x69ce2bdf00067882 */ /* 0x000fe20000000000 */
[----:B------:R-:W-:Y:S01]  /*01f0*/  IMAD.MOV.U32 R6, RZ, RZ, -0x35dec16 ;  /* 0xfca213eaff067424 */ /* 0x000fe200078e00ff */
[----:B------:R-:W-:Y:S01]  /*0200*/  UMOV UR7, 0x3e5ade15 ;  /* 0x3e5ade1500077882 */ /* 0x000fe20000000000 */
[----:B------:R-:W-:-:S06]  /*0210*/  IMAD.MOV.U32 R7, RZ, RZ, 0x3e928af3 ;  /* 0x3e928af3ff077424 */ /* 0x000fcc00078e00ff */
[----:B------:R-:W-:Y:S01]  /*0220*/  DFMA R6, R4, UR6, R6 ;  /* 0x0000000604067c2b */ /* 0x000fe20008000006 */
[----:B------:R-:W-:Y:S01]  /*0230*/  UMOV UR6, 0x62401315 ;  /* 0x6240131500067882 */ /* 0x000fe20000000000 */
[----:B------:R-:W-:-:S06]  /*0240*/  UMOV UR7, 0x3ec71dee ;  /* 0x3ec71dee00077882 */ /* 0x000fcc0000000000 */
[----:B------:R-:W-:Y:S01]  /*0250*/  DFMA R6, R4, R6, UR6 ;  /* 0x0000000604067e2b */ /* 0x000fe20008000006 */
        /* <DEDUP_REMOVED lines=20> */
[----:B------:R-:W-:-:S08]  /*03a0*/  DFMA R6, R4, R6, UR6 ;  /* 0x0000000604067e2b */ /* 0x000fd00008000006 */
[----:B------:R-:W-:Y:S01]  /*03b0*/  DFMA R12, R4, R6, 1 ;  /* 0x3ff00000040c742b */ /* 0x000fe20000000006 */
[----:B------:R-:W-:Y:S02]  /*03c0*/  IMAD.MOV.U32 R7, RZ, RZ, R15 ;  /* 0x000000ffff077224 */ /* 0x000fe400078e000f */
[----:B------:R-:W-:-:S05]  /*03d0*/  @!P0 IMAD.MOV.U32 R7, RZ, RZ, R9 ;  /* 0x000000ffff078224 */ /* 0x000fca00078e0009 */
[----:B------:R-:W-:Y:S01]  /*03e0*/  DFMA R12, R4, R12, 1 ;  /* 0x3ff00000040c742b */ /* 0x000fe2000000000c */
[----:B------:R-:W-:-:S05]  /*03f0*/  VIADD R0, R7, 0xffffffff ;  /* 0xffffffff07007836 */ /* 0x000fca0000000000 */
[----:B------:R-:W-:Y:S01]  /*0400*/  ISETP.GT.U32.AND P1, PT, R0, 0x7feffffe, PT ;  /* 0x7feffffe0000780c */ /* 0x000fe20003f24070 */
[----:B------:R-:W-:-:S03]  /*0410*/  IMAD.MOV.U32 R0, RZ, RZ, -0x3ff ;  /* 0xfffffc01ff007424 */ /* 0x000fc600078e00ff */
[----:B------:R-:W-:Y:S02]  /*0420*/  IMAD R5, R2, 0x100000, R13 ;  /* 0x0010000002057824 */ /* 0x000fe400078e020d */
[----:B------:R-:W-:Y:S01]  /*0430*/  IMAD.MOV.U32 R4, RZ, RZ, R12 ;  /* 0x000000ffff047224 */ /* 0x000fe200078e000c */
[----:B------:R-:W-:Y:S06]  /*0440*/  @!P2 BRA `(.L_x_1) ;  /* 0x000000000030a947 */ /* 0x000fec0003800000 */
[----:B------:R-:W-:Y:S01]  /*0450*/  FSETP.GEU.AND P3, PT, |R11|, 4.2275390625, PT ;  /* 0x408748000b00780b */ /* 0x000fe20003f6e200 */
[C---:B------:R-:W-:Y:S02]  /*0460*/  DADD R4, R10.reuse, +INF ;  /* 0x7ff000000a047429 */ /* 0x040fe40000000000 */
[----:B------:R-:W-:-:S08]  /*0470*/  DSETP.GEU.AND P2, PT, R10, RZ, PT ;  /* 0x000000ff0a00722a */ /* 0x000fd00003f4e000 */
[----:B------:R-:W-:Y:S02]  /*0480*/  FSEL R4, R4, RZ, P2 ;  /* 0x000000ff04047208 */ /* 0x000fe40001000000 */
[----:B------:R-:W-:Y:S02]  /*0490*/  @!P3 LEA.HI R3, R2, R2, RZ, 0x1 ;  /* 0x000000020203b211 */ /* 0x000fe400078f08ff */
[----:B------:R-:W-:Y:S02]  /*04a0*/  FSEL R5, R5, RZ, P2 ;  /* 0x000000ff05057208 */ /* 0x000fe40001000000 */
[----:B------:R-:W-:-:S05]  /*04b0*/  @!P3 SHF.R.S32.HI R3, RZ, 0x1, R3 ;  /* 0x00000001ff03b819 */ /* 0x000fca0000011403 */
[----:B------:R-:W-:Y:S02]  /*04c0*/  @!P3 IMAD.IADD R2, R2, 0x1, -R3 ;  /* 0x000000010202b824 */ /* 0x000fe400078e0a03 */
[----:B------:R-:W-:-:S03]  /*04d0*/  @!P3 IMAD R13, R3, 0x100000, R13 ;  /* 0x00100000030db824 */ /* 0x000fc600078e020d */
[----:B------:R-:W-:Y:S01]  /*04e0*/  @!P3 LEA R3, R2, 0x3ff00000, 0x14 ;  /* 0x3ff000000203b811 */ /* 0x000fe200078ea0ff */
[----:B------:R-:W-:-:S06]  /*04f0*/  @!P3 IMAD.MOV.U32 R2, RZ, RZ, RZ ;  /* 0x000000ffff02b224 */ /* 0x000fcc00078e00ff */
[----:B------:R-:W-:-:S11]  /*0500*/  @!P3 DMUL R4, R12, R2 ;  /* 0x000000020c04b228 */ /* 0x000fd60000000000 */
.L_x_1:
[----:B------:R-:W-:Y:S05]  /*0510*/  BSYNC.RECONVERGENT B0 ;  /* 0x0000000000007941 */ /* 0x000fea0003800200 */
.L_x_0:
[----:B------:R-:W-:Y:S01]  /*0520*/  BSSY.RECONVERGENT B0, `(.L_x_2) ;  /* 0x0000049000007945 */ /* 0x000fe20003800200 */
[----:B------:R-:W-:Y:S02]  /*0530*/  @!P0 IMAD.MOV.U32 R0, RZ, RZ, -0x435 ;  /* 0xfffffbcbff008424 */ /* 0x000fe400078e00ff */
[----:B------:R-:W-:Y:S01]  /*0540*/  @!P0 IMAD.MOV.U32 R14, RZ, RZ, R8 ;  /* 0x000000ffff0e8224 */ /* 0x000fe200078e0008 */
[----:B------:R-:W-:Y:S06]  /*0550*/  @P1 BRA `(.L_x_3) ;  /* 0x0000000000fc1947 */ /* 0x000fec0003800000 */
[----:B------:R-:W-:Y:S01]  /*0560*/  LOP3.LUT R2, R7, 0xfffff, RZ, 0xc0, !PT ;  /* 0x000fffff07027812 */ /* 0x000fe200078ec0ff */
[----:B------:R-:W-:Y:S01]  /*0570*/  IMAD.MOV.U32 R8, RZ, RZ, RZ ;  /* 0x000000ffff087224 */ /* 0x000fe200078e00ff */
[----:B------:R-:W-:Y:S01]  /*0580*/  UMOV UR6, 0x3ae80f1e ;  /* 0x3ae80f1e00067882 */ /* 0x000fe20000000000 */
[----:B------:R-:W-:Y:S01]  /*0590*/  IMAD.MOV.U32 R18, RZ, RZ, -0x748574fc ;  /* 0x8b7a8b04ff127424 */ /* 0x000fe200078e00ff */
[----:B------:R-:W-:Y:S01]  /*05a0*/  LOP3.LUT R3, R2, 0x3ff00000, RZ, 0xfc, !PT ;  /* 0x3ff0000002037812 */ /* 0x000fe200078efcff */
[----:B------:R-:W-:Y:S01]  /*05b0*/  IMAD.MOV.U32 R2, RZ, RZ, R14 ;  /* 0x000000ffff027224 */ /* 0x000fe200078e000e */
[----:B------:R-:W-:Y:S01]  /*05c0*/  UMOV UR7, 0x3eb1380b ;  /* 0x3eb1380b00077882 */ /* 0x000fe20000000000 */
[----:B------:R-:W-:Y:S01]  /*05d0*/  IMAD.MOV.U32 R19, RZ, RZ, 0x3ed0ee25 ;  /* 0x3ed0ee25ff137424 */ /* 0x000fe200078e00ff */
[----:B------:R-:W-:Y:S01]  /*05e0*/  ISETP.GE.U32.AND P0, PT, R3, 0x3ff6a09f, PT ;  /* 0x3ff6a09f0300780c */ /* 0x000fe20003f06070 */
[----:B------:R-:W-:Y:S01]  /*05f0*/  IMAD.MOV.U32 R21, RZ, RZ, 0x43300000 ;  /* 0x43300000ff157424 */ /* 0x000fe200078e00ff */
[----:B------:R-:W-:Y:S01]  /*0600*/  LEA.HI R0, R7, R0, RZ, 0xc ;  /* 0x0000000007007211 */ /* 0x000fe200078f60ff */
[----:B------:R-:W-:Y:S01]  /*0610*/  UMOV UR8, 0x80000000 ;  /* 0x8000000000087882 */ /* 0x000fe20000000000 */
[----:B------:R-:W-:-:S09]  /*0620*/  UMOV UR9, 0x43300000 ;  /* 0x4330000000097882 */ /* 0x000fd20000000000 */
[----:B------:R-:W-:Y:S02]  /*0630*/  @P0 VIADD R9, R3, 0xfff00000 ;  /* 0xfff0000003090836 */ /* 0x000fe40000000000 */
[----:B------:R-:W-:Y:S02]  /*0640*/  @P0 VIADD R0, R0, 0x1 ;  /* 0x0000000100000836 */ /* 0x000fe40000000000 */
[----:B------:R-:W-:-:S03]  /*0650*/  @P0 IMAD.MOV.U32 R3, RZ, RZ, R9 ;  /* 0x000000ffff030224 */ /* 0x000fc600078e0009 */
[----:B------:R-:W-:-:S03]  /*0660*/  LOP3.LUT R20, R0, 0x80000000, RZ, 0x3c, !PT ;  /* 0x8000000000147812 */ /* 0x000fc600078e3cff */
[C---:B------:R-:W-:Y:S02]  /*0670*/  DADD R16, R2.reuse, 1 ;  /* 0x3ff0000002107429 */ /* 0x040fe40000000000 */
[----:B------:R-:W-:-:S04]  /*0680*/  DADD R2, R2, -1 ;  /* 0xbff0000002027429 */ /* 0x000fc80000000000 */
[----:B------:R-:W0:Y:S02]  /*0690*/  MUFU.RCP64H R9, R17 ;  /* 0x0000001100097308 */ /* 0x000e240000001800 */
[----:B0-----:R-:W-:-:S08]  /*06a0*/  DFMA R12, -R16, R8, 1 ;  /* 0x3ff00000100c742b */ /* 0x001fd00000000108 */
[----:B------:R-:W-:-:S08]  /*06b0*/  DFMA R12, R12, R12, R12 ;  /* 0x0000000c0c0c722b */ /* 0x000fd0000000000c */
[----:B------:R-:W-:-:S08]  /*06c0*/  DFMA R8, R8, R12, R8 ;  /* 0x0000000c0808722b */ /* 0x000fd00000000008 */
[----:B------:R-:W-:-:S08]  /*06d0*/  DMUL R12, R2, R8 ;  /* 0x00000008020c7228 */ /* 0x000fd00000000000 */
[----:B------:R-:W-:-:S08]  /*06e0*/  DFMA R12, R2, R8, R12 ;  /* 0x00000008020c722b */ /* 0x000fd0000000000c */
[----:B------:R-:W-:Y:S02]  /*06f0*/  DMUL R14, R12, R12 ;  /* 0x0000000c0c0e7228 */ /* 0x000fe40000000000 */
[----:B------:R-:W-:-:S06]  /*0700*/  DADD R6, R2, -R12 ;  /* 0x0000000002067229 */ /* 0x000fcc000000080c */
[----:B------:R-:W-:Y:S01]  /*0710*/  DFMA R16, R14, UR6, R18 ;  /* 0x000000060e107c2b */ /* 0x000fe20008000012 */
[----:B------:R-:W-:Y:S01]  /*0720*/  UMOV UR6, 0x9f02676f ;  /* 0x9f02676f00067882 */ /* 0x000fe20000000000 */
[----:B------:R-:W-:Y:S01]  /*0730*/  UMOV UR7, 0x3ef3b266 ;  /* 0x3ef3b26600077882 */ /* 0x000fe20000000000 */
[----:B------:R-:W-:Y:S02]  /*0740*/  DADD R18, R6, R6 ;  /* 0x0000000006127229 */ /* 0x000fe40000000006 */
[----:B------:R-:W-:Y:S01]  /*0750*/  DADD R6, R20, -UR8 ;  /* 0x8000000814067e29 */ /* 0x000fe20008000000 */
[----:B------:R-:W-:Y:S01]  /*0760*/  UMOV UR8, 0xfefa39ef ;  /* 0xfefa39ef00087882 */ /* 0x000fe20000000000 */
[----:B------:R-:W-:Y:S01]  /*0770*/  UMOV UR9, 0x3fe62e42 ;  /* 0x3fe62e4200097882 */ /* 0x000fe20000000000 */
[----:B------:R-:W-:Y:S01]  /*0780*/  DFMA R16, R14, R16, UR6 ;  /* 0x000000060e107e2b */ /* 0x000fe20008000010 */
[----:B------:R-:W-:Y:S01]  /*0790*/  UMOV UR6, 0xa9ab0956 ;  /* 0xa9ab095600067882 */ /* 0x000fe20000000000 */
[----:B------:R-:W-:Y:S01]  /*07a0*/  UMOV UR7, 0x3f1745cb ;  /* 0x3f1745cb00077882 */ /* 0x000fe20000000000 */
[----:B------:R-:W-:-:S02]  /*07b0*/  DFMA R18, R2, -R12, R18 ;  /* 0x8000000c0212722b */ /* 0x000fc40000000012 */
[----:B------:R-:W-:-:S03]  /*07c0*/  DFMA R2, R6, UR8, R12 ;  /* 0x0000000806027c2b */ /* 0x000fc6000800000c */
[----:B------:R-:W-:Y:S01]  /*07d0*/  DFMA R16, R14, R16, UR6 ;  /* 0x000000060e107e2b */ /* 0x000fe20008000010 */
[----:B------:R-:W-:Y:S01]  /*07e0*/  UMOV UR6, 0x2d1b5154 ;  /* 0x2d1b515400067882 */ /* 0x000fe20000000000 */
[----:B------:R-:W-:Y:S01]  /*07f0*/  UMOV UR7, 0x3f3c71c7 ;  /* 0x3f3c71c700077882 */ /* 0x000fe20000000000 */
[----:B------:R-:W-:Y:S02]  /*0800*/  DMUL R18, R8, R18 ;  /* 0x0000001208127228 */ /* 0x000fe40000000000 */
[----:B------:R-:W-:-:S03]  /*0810*/  DFMA R20, R6, -UR4, R2 ;  /* 0x8000000406147c2b */ /* 0x000fc60008000002 */
[----:B------:R-:W-:Y:S01]  /*0820*/  DFMA R16, R14, R16, UR6 ;  /* 0x000000060e107e2b */ /* 0x000fe20008000010 */
[----:B------:R-:W-:Y:S01]  /*0830*/  UMOV UR6, 0x923be72d ;  /* 0x923be72d00067882 */ /* 0x000fe20000000000 */
[----:B------:R-:W-:-:S03]  /*0840*/  UMOV UR7, 0x3f624924 ;  /* 0x3f62492400077882 */ /* 0x000fc60000000000 */
[----:B------:R-:W-:-:S03]  /*0850*/  DADD R20, -R12, R20 ;  /* 0x000000000c147229 */ /* 0x000fc60000000114 */
        /* <DEDUP_REMOVED lines=9> */
[----:B------:R-:W-:-:S08]  /*08f0*/  DMUL R16, R14, R16 ;  /* 0x000000100e107228 */ /* 0x000fd00000000000 */
[----:B------:R-:W-:-:S08]  /*0900*/  DFMA R16, R12, R16, R18 ;  /* 0x000000100c10722b */ /* 0x000fd00000000012 */
[----:B------:R-:W-:-:S08]  /*0910*/  DADD R16, R16, -R20 ;  /* 0x0000000010107229 */ /* 0x000fd00000000814 */
[----:B------:R-:W-:-:S08]  /*0920*/  DFMA R16, R6, UR6, R16 ;  /* 0x0000000606107c2b */ /* 0x000fd00008000010 */
[----:B------:R-:W-:Y:S01]  /*0930*/  DADD R2, R2, R16 ;  /* 0x0000000002027229 */ /* 0x000fe20000000010 */
[----:B------:R-:W-:Y:S10]  /*0940*/  BRA `(.L_x_4) ;  /* 0x0000000000187947 */ /* 0x000ff40003800000 */
.L_x_3:
[----:B------:R-:W-:Y:S01]  /*0950*/  IMAD.MOV.U32 R2, RZ, RZ, 0x0 ;  /* 0x00000000ff027424 */ /* 0x000fe200078e00ff */
[----:B------:R-:W-:Y:S01]  /*0960*/  LOP3.LUT P0, RZ, R9, 0x7fffffff, RZ, 0xc0, !PT ;  /* 0x7fffffff09ff7812 */ /* 0x000fe2000780c0ff */
[----:B------:R-:W-:-:S06]  /*0970*/  IMAD.MOV.U32 R3, RZ, RZ, 0x7ff00000 ;  /* 0x7ff00000ff037424 */ /* 0x000fcc00078e00ff */
[----:B------:R-:W-:-:S10]  /*0980*/  DFMA R2, R8, R2, +INF ;  /* 0x7ff000000802742b */ /* 0x000fd40000000002 */
[----:B------:R-:W-:Y:S02]  /*0990*/  FSEL R2, R2, RZ, P0 ;  /* 0x000000ff02027208 */ /* 0x000fe40000000000 */
[----:B------:R-:W-:-:S07]  /*09a0*/  FSEL R3, R3, -QNAN , P0 ;  /* 0xfff0000003037808 */ /* 0x000fce0000000000 */
.L_x_4:
[----:B------:R-:W-:Y:S05]  /*09b0*/  BSYNC.RECONVERGENT B0 ;  /* 0x0000000000007941 */ /* 0x000fea0003800200 */
.L_x_2:
[----:B------:R-:W-:Y:S01]  /*09c0*/  DADD R6, R2, R4 ;  /* 0x0000000002067229 */ /* 0x000fe20000000004 */
[----:B------:R-:W0:Y:S01]  /*09d0*/  LDCU.64 UR4, c[0x0][0x358] ;  /* 0x00006b00ff0477ac */ /* 0x000e220008000a00 */
[----:B------:R-:W-:Y:S06]  /*09e0*/  BSSY.RECONVERGENT B0, `(.L_x_5) ;  /* 0x000001b000007945 */ /* 0x000fec0003800200 */
[----:B------:R-:W-:-:S14]  /*09f0*/  DSETP.NEU.AND P0, PT, |R6|, +INF , PT ;  /* 0x7ff000000600742a */ /* 0x000fdc0003f0d200 */
[----:B------:R-:W-:Y:S01]  /*0a00*/  @!P0 DMUL R8, RZ, R6 ;  /* 0x00000006ff088228 */ /* 0x000fe20000000000 */
[----:B------:R-:W-:Y:S01]  /*0a10*/  @!P0 IMAD.MOV.U32 R0, RZ, RZ, RZ ;  /* 0x000000ffff008224 */ /* 0x000fe200078e00ff */
[----:B0-----:R-:W-:Y:S09]  /*0a20*/  @!P0 BRA `(.L_x_6) ;  /* 0x0000000000588947 */ /* 0x001ff20003800000 */
[----:B------:R-:W-:Y:S01]  /*0a30*/  UMOV UR6, 0x6dc9c883 ;  /* 0x6dc9c88300067882 */ /* 0x000fe20000000000 */
[----:B------:R-:W-:Y:S01]  /*0a40*/  UMOV UR7, 0x3fe45f30 ;  /* 0x3fe45f3000077882 */ /* 0x000fe20000000000 */
[C---:B------:R-:W-:Y:S02]  /*0a50*/  DSETP.GE.AND P0, PT, |R6|.reuse, 2.14748364800000000000e+09, PT ;  /* 0x41e000000600742a */ /* 0x040fe40003f06200 */
[----:B------:R-:W-:Y:S01]  /*0a60*/  DMUL R2, R6, UR6 ;  /* 0x0000000606027c28 */ /* 0x000fe20008000000 */
[----:B------:R-:W-:Y:S01]  /*0a70*/  UMOV UR6, 0x54442d18 ;  /* 0x54442d1800067882 */ /* 0x000fe20000000000 */
[----:B------:R-:W-:-:S04]  /*0a80*/  UMOV UR7, 0x3ff921fb ;  /* 0x3ff921fb00077882 */ /* 0x000fc80000000000 */
[----:B------:R-:W0:Y:S08]  /*0a90*/  F2I.F64 R0, R2 ;  /* 0x0000000200007311 */ /* 0x000e300000301100 */
[----:B0-----:R-:W0:Y:S02]  /*0aa0*/  I2F.F64 R8, R0 ;  /* 0x0000000000087312 */ /* 0x001e240000201c00 */
[----:B0-----:R-:W-:Y:S01]  /*0ab0*/  DFMA R4, R8, -UR6, R6 ;  /* 0x8000000608047c2b */ /* 0x001fe20008000006 */
[----:B------:R-:W-:Y:S01]  /*0ac0*/  UMOV UR6, 0x33145c00 ;  /* 0x33145c0000067882 */ /* 0x000fe20000000000 */
[----:B------:R-:W-:-:S06]  /*0ad0*/  UMOV UR7, 0x3c91a626 ;  /* 0x3c91a62600077882 */ /* 0x000fcc0000000000 */
[----:B------:R-:W-:Y:S01]  /*0ae0*/  DFMA R4, R8, -UR6, R4 ;  /* 0x8000000608047c2b */ /* 0x000fe20008000004 */
[----:B------:R-:W-:Y:S01]  /*0af0*/  UMOV UR6, 0x252049c0 ;  /* 0x252049c000067882 */ /* 0x000fe20000000000 */
[----:B------:R-:W-:-:S06]  /*0b00*/  UMOV UR7, 0x397b839a ;  /* 0x397b839a00077882 */ /* 0x000fcc0000000000 */
[----:B------:R-:W-:Y:S01]  /*0b10*/  DFMA R8, R8, -UR6, R4 ;  /* 0x8000000608087c2b */ /* 0x000fe20008000004 */
[----:B------:R-:W-:Y:S10]  /*0b20*/  @!P0 BRA `(.L_x_6) ;  /* 0x0000000000188947 */ /* 0x000ff40003800000 */
[----:B------:R-:W-:Y:S01]  /*0b30*/  IMAD.MOV.U32 R3, RZ, RZ, R7 ;  /* 0x000000ffff037224 */ /* 0x000fe200078e0007 */
[----:B------:R-:W-:-:S07]  /*0b40*/  MOV R0, 0xb60 ;  /* 0x00000b6000007802 */ /* 0x000fce0000000f00 */
[----:B------:R-:W-:Y:S05]  /*0b50*/  CALL.REL.NOINC `($_Z15naiveRiemannSumIdXadL_Z18complex_kernel_gpuIdET_S1_EEEvS1_S1_iPS1_$__internal_trig_reduction_slowpathd) ;  /* 0x00000020005c7944 */ /* 0x000fea0003c00000 */
[----:B------:R-:W-:Y:S02]  /*0b60*/  IMAD.MOV.U32 R0, RZ, RZ, R6 ;  /* 0x000000ffff007224 */ /* 0x000fe400078e0006 */
[----:B------:R-:W-:Y:S02]  /*0b70*/  IMAD.MOV.U32 R8, RZ, RZ, R2 ;  /* 0x000000ffff087224 */ /* 0x000fe400078e0002 */
[----:B------:R-:W-:-:S07]  /*0b80*/  IMAD.MOV.U32 R9, RZ, RZ, R3 ;  /* 0x000000ffff097224 */ /* 0x000fce00078e0003 */
.L_x_6:
[----:B------:R-:W-:Y:S05]  /*0b90*/  BSYNC.RECONVERGENT B0 ;  /* 0x0000000000007941 */ /* 0x000fea0003800200 */
.L_x_5:
[----:B------:R-:W0:Y:S01]  /*0ba0*/  LDCU.64 UR6, c[0x4][0x8] ;  /* 0x01000100ff0677ac */ /* 0x000e220008000a00 */
[----:B------:R-:W-:-:S05]  /*0bb0*/  IMAD.SHL.U32 R2, R0, 0x40, RZ ;  /* 0x0000004000027824 */ /* 0x000fca00078e00ff */
[----:B------:R-:W-:-:S04]  /*0bc0*/  LOP3.LUT R2, R2, 0x40, RZ, 0xc0, !PT ;  /* 0x0000004002027812 */ /* 0x000fc800078ec0ff */
[----:B0-----:R-:W-:-:S05]  /*0bd0*/  IADD3 R22, P0, PT, R2, UR6, RZ ;  /* 0x0000000602167c10 */ /* 0x001fca000ff1e0ff */
[----:B------:R-:W-:-:S05]  /*0be0*/  IMAD.X R23, RZ, RZ, UR7, P0 ;  /* 0x00000007ff177e24 */ /* 0x000fca00080e06ff */
[----:B------:R-:W2:Y:S04]  /*0bf0*/  LDG.E.128.CONSTANT R4, desc[UR4][R22.64] ;  /* 0x0000000416047981 */ /* 0x000ea8000c1e9d00 */
[----:B------:R-:W3:Y:S04]  /*0c00*/  LDG.E.128.CONSTANT R12, desc[UR4][R22.64+0x10] ;  /* 0x00001004160c7981 */ /* 0x000ee8000c1e9d00 */
[----:B------:R-:W4:Y:S01]  /*0c10*/  LDG.E.128.CONSTANT R16, desc[UR4][R22.64+0x20] ;  /* 0x0000200416107981 */ /* 0x000f22000c1e9d00 */
[----:B------:R-:W-:Y:S01]  /*0c20*/  LOP3.LUT R2, R0, 0x1, RZ, 0xc0, !PT ;  /* 0x0000000100027812 */ /* 0x000fe200078ec0ff */
[----:B------:R-:W-:Y:S01]  /*0c30*/  IMAD.MOV.U32 R24, RZ, RZ, 0x20fd8164 ;  /* 0x20fd8164ff187424 */ /* 0x000fe200078e00ff */
[----:B------:R-:W-:Y:S01]  /*0c40*/  DMUL R20, R8, R8 ;  /* 0x0000000808147228 */ /* 0x000fe20000000000 */
[----:B------:R-:W-:Y:S01]  /*0c50*/  BSSY.RECONVERGENT B0, `(.L_x_7) ;  /* 0x0000026000007945 */ /* 0x000fe20003800200 */
[----:B------:R-:W-:Y:S01]  /*0c60*/  ISETP.NE.U32.AND P0, PT, R2, 0x1, PT ;  /* 0x000000010200780c */ /* 0x000fe20003f05070 */
[----:B------:R-:W-:-:S03]  /*0c70*/  IMAD.MOV.U32 R2, RZ, RZ, 0x3da8ff83 ;  /* 0x3da8ff83ff027424 */ /* 0x000fc600078e00ff */
[----:B------:R-:W-:Y:S02]  /*0c80*/  FSEL R24, R24, -8.06006814911005101289e+34, !P0 ;  /* 0xf9785eba18187808 */ /* 0x000fe40004000000 */
[----:B------:R-:W-:Y:S01]  /*0c90*/  FSEL R25, -R2, 0.11223486810922622681, !P0 ;  /* 0x3de5db6502197808 */ /* 0x000fe20004000100 */
[----:B------:R-:W-:-:S05]  /*0ca0*/  DFMA R2, R10, R10, 1 ;  /* 0x3ff000000a02742b */ /* 0x000fca000000000a */
[----:B--2---:R-:W-:Y:S01]  /*0cb0*/  DFMA R24, R20, R24, R4 ;  /* 0x000000181418722b */ /* 0x004fe20000000004 */
[----:B------:R-:W0:Y:S04]  /*0cc0*/  MUFU.RSQ64H R5, R3 ;  /* 0x0000000300057308 */ /* 0x000e280000001c00 */
[----:B------:R-:W-:-:S03]  /*0cd0*/  VIADD R4, R3, 0xfcb00000 ;  /* 0xfcb0000003047836 */ /* 0x000fc60000000000 */
[----:B------:R-:W-:Y:S02]  /*0ce0*/  DFMA R6, R20, R24, R6 ;  /* 0x000000181406722b */ /* 0x000fe40000000006 */
[----:B------:R-:W-:-:S06]  /*0cf0*/  ISETP.GE.U32.AND P1, PT, R4, 0x7ca00000, PT ;  /* 0x7ca000000400780c */ /* 0x000fcc0003f26070 */
[----:B---3--:R-:W-:Y:S02]  /*0d00*/  DFMA R6, R20, R6, R12 ;  /* 0x000000061406722b */ /* 0x008fe4000000000c */
[----:B0-----:R-:W-:-:S06]  /*0d10*/  DMUL R12, R4, R4 ;  /* 0x00000004040c7228 */ /* 0x001fcc0000000000 */
[----:B------:R-:W-:Y:S01]  /*0d20*/  DFMA R6, R20, R6, R14 ;  /* 0x000000061406722b */ /* 0x000fe2000000000e */
[----:B------:R-:W-:Y:S01]  /*0d30*/  IMAD.MOV.U32 R14, RZ, RZ, 0x0 ;  /* 0x00000000ff0e7424 */ /* 0x000fe200078e00ff */
[----:B------:R-:W-:Y:S01]  /*0d40*/  DFMA R12, R2, -R12, 1 ;  /* 0x3ff00000020c742b */ /* 0x000fe2000000080c */
[----:B------:R-:W-:-:S05]  /*0d50*/  IMAD.MOV.U32 R15, RZ, RZ, 0x3fd80000 ;  /* 0x3fd80000ff0f7424 */ /* 0x000fca00078e00ff */
[----:B----4-:R-:W-:Y:S02]  /*0d60*/  DFMA R6, R20, R6, R16 ;  /* 0x000000061406722b */ /* 0x010fe40000000010 */
[----:B------:R-:W-:Y:S02]  /*0d70*/  DFMA R14, R12, R14, 0.5 ;  /* 0x3fe000000c0e742b */ /* 0x000fe4000000000e */
[----:B------:R-:W-:-:S04]  /*0d80*/  DMUL R12, R4, R12 ;  /* 0x0000000c040c7228 */ /* 0x000fc80000000000 */
[----:B------:R-:W-:-:S04]  /*0d90*/  DFMA R18, R20, R6, R18 ;  /* 0x000000061412722b */ /* 0x000fc80000000012 */
[----:B------:R-:W-:-:S04]  /*0da0*/  DFMA R6, R14, R12, R4 ;  /* 0x0000000c0e06722b */ /* 0x000fc80000000004 */
[----:B------:R-:W-:Y:S02]  /*0db0*/  DFMA R12, R18, R8, R8 ;  /* 0x00000008120c722b */ /* 0x000fe40000000008 */
[----:B------:R-:W-:Y:S02]  /*0dc0*/  DFMA R18, R20, R18, 1 ;  /* 0x3ff000001412742b */ /* 0x000fe40000000012 */
[----:B------:R-:W-:Y:S02]  /*0dd0*/  DMUL R8, R2, R6 ;  /* 0x0000000602087228 */ /* 0x000fe40000000000 */
[----:B------:R-:W-:Y:S02]  /*0de0*/  VIADD R21, R7, 0xfff00000 ;  /* 0xfff0000007157836 */ /* 0x000fe40000000000 */
[----:B------:R-:W-:-:S04]  /*0df0*/  IMAD.MOV.U32 R20, RZ, RZ, R6 ;  /* 0x000000ffff147224 */ /* 0x000fc800078e0006 */
[----:B------:R-:W-:Y:S01]  /*0e00*/  FSEL R18, R18, R12, !P0 ;  /* 0x0000000c12127208 */ /* 0x000fe20004000000 */
[----:B------:R-:W-:Y:S01]  /*0e10*/  DFMA R14, R8, -R8, R2 ;  /* 0x80000008080e722b */ /* 0x000fe20000000002 */
[----:B------:R-:W-:Y:S02]  /*0e20*/  FSEL R19, R19, R13, !P0 ;  /* 0x0000000d13137208 */ /* 0x000fe40004000000 */
[----:B------:R-:W-:-:S04]  /*0e30*/  LOP3.LUT P0, RZ, R0, 0x2, RZ, 0xc0, !PT ;  /* 0x0000000200ff7812 */ /* 0x000fc8000780c0ff */
[----:B------:R-:W-:Y:S02]  /*0e40*/  DADD R12, RZ, -R18 ;  /* 0x00000000ff0c7229 */ /* 0x000fe40000000812 */
[----:B------:R-:W-:-:S08]  /*0e50*/  DFMA R16, R14, R20, R8 ;  /* 0x000000140e10722b */ /* 0x000fd00000000008 */
[----:B------:R-:W-:Y:S02]  /*0e60*/  FSEL R12, R18, R12, !P0 ;  /* 0x0000000c120c7208 */ /* 0x000fe40004000000 */
[----:B------:R-:W-:Y:S01]  /*0e70*/  FSEL R13, R19, R13, !P0 ;  /* 0x0000000d130d7208 */ /* 0x000fe20004000000 */
[----:B------:R-:W-:Y:S06]  /*0e80*/  @!P1 BRA `(.L_x_8) ;  /* 0x0000000000089947 */ /* 0x000fec0003800000 */
[----:B------:R-:W-:-:S07]  /*0e90*/  MOV R0, 0xeb0 ;  /* 0x00000eb000007802 */ /* 0x000fce0000000f00 */
[----:B------:R-:W-:Y:S05]  /*0ea0*/  CALL.REL.NOINC `($__internal_1_$__cuda_sm20_dsqrt_rn_f64_mediumpath_v1) ;  /* 0x0000001000387944 */ /* 0x000fea0003c00000 */
.L_x_8:
[----:B------:R-:W-:Y:S05]  /*0eb0*/  BSYNC.RECONVERGENT B0 ;  /* 0x0000000000007941 */ /* 0x000fea0003800200 */
.L_x_7:
[----:B------:R-:W-:Y:S01]  /*0ec0*/  DADD R4, R16, R12 ;  /* 0x0000000010047229 */ /* 0x000fe2000000000c */
[----:B------:R-:W-:Y:S07]  /*0ed0*/  BSSY.RECONVERGENT B0, `(.L_x_9) ;  /* 0x000000a000007945 */ /* 0x000fee0003800200 */
[----:B------:R-:W-:-:S14]  /*0ee0*/  DSETP.NEU.AND P0, PT, R4, RZ, PT ;  /* 0x000000ff0400722a */ /* 0x000fdc0003f0d000 */
[----:B------:R-:W-:Y:S01]  /*0ef0*/  @!P0 CS2R R8, SRZ ;  /* 0x0000000000088805 */ /* 0x000fe2000001ff00 */
[----:B------:R-:W-:Y:S06]  /*0f00*/  @!P0 BRA `(.L_x_10) ;  /* 0x0000000000188947 */ /* 0x000fec0003800000 */
[----:B------:R-:W-:Y:S01]  /*0f10*/  DADD R2, -RZ, |R4| ;  /* 0x00000000ff027229 */ /* 0x000fe20000000504 */
[----:B------:R-:W-:-:S10]  /*0f20*/  MOV R0, 0xf40 ;  /* 0x00000f4000007802 */ /* 0x000fd40000000f00 */
[----:B------:R-:W-:Y:S05]  /*0f30*/  CALL.REL.NOINC `($_Z15naiveRiemannSumIdXadL_Z18complex_kernel_gpuIdET_S1_EEEvS1_S1_iPS1_$__internal_accurate_pow) ;  /* 0x0000001000c07944 */ /* 0x000fea0003c00000 */
[----:B------:R-:W-:-:S04]  /*0f40*/  ISETP.GE.AND P0, PT, R5, RZ, PT ;  /* 0x000000ff0500720c */ /* 0x000fc80003f06270 */
[----:B------:R-:W-:Y:S02]  /*0f50*/  FSEL R8, R8, RZ, P0 ;  /* 0x000000ff08087208 */ /* 0x000fe40000000000 */
[----:B------:R-:W-:-:S07]  /*0f60*/  FSEL R9, R6, -QNAN , P0 ;  /* 0xfff8000006097808 */ /* 0x000fce0000000000 */
.L_x_10:
[----:B------:R-:W-:Y:S05]  /*0f70*/  BSYNC.RECONVERGENT B0 ;  /* 0x0000000000007941 */ /* 0x000fea0003800200 */
.L_x_9:
[----:B------:R-:W-:Y:S01]  /*0f80*/  DADD R2, R4, 2.5 ;  /* 0x4004000004027429 */ /* 0x000fe20000000000 */
[----:B------:R-:W-:Y:S01]  /*0f90*/  BSSY.RECONVERGENT B0, `(.L_x_11) ;  /* 0x000000e000007945 */ /* 0x000fe20003800200 */
[----:B------:R-:W-:Y:S02]  /*0fa0*/  DMUL R6, R10, 5 ;  /* 0x401400000a067828 */ /* 0x000fe40000000000 */
[----:B------:R-:W-:-:S06]  /*0fb0*/  DSETP.NEU.AND P1, PT, R4, 1, PT ;  /* 0x3ff000000400742a */ /* 0x000fcc0003f2d000 */
[----:B------:R-:W-:Y:S01]  /*0fc0*/  LOP3.LUT R2, R3, 0x7ff00000, RZ, 0xc0, !PT ;  /* 0x7ff0000003027812 */ /* 0x000fe200078ec0ff */
[----:B------:R-:W-:-:S03]  /*0fd0*/  DSETP.NEU.AND P0, PT, |R6|, +INF , PT ;  /* 0x7ff000000600742a */ /* 0x000fc60003f0d200 */
[----:B------:R-:W-:-:S11]  /*0fe0*/  ISETP.NE.AND P2, PT, R2, 0x7ff00000, PT ;  /* 0x7ff000000200780c */ /* 0x000fd60003f45270 */
[----:B------:R-:W-:Y:S02]  /*0ff0*/  @!P0 DMUL R2, RZ, R6 ;  /* 0x00000006ff028228 */ /* 0x000fe40000000000 */
[----:B------:R-:W-:Y:S09]  /*1000*/  @P2 BRA `(.L_x_12) ;  /* 0x0000000000182947 */ /* 0x000ff20003800000 */
[----:B------:R-:W-:-:S14]  /*1010*/  DSETP.NAN.AND P2, PT, R4, R4, PT ;  /* 0x000000040400722a */ /* 0x000fdc0003f48000 */
[----:B------:R-:W-:Y:S01]  /*1020*/  @P2 DADD R8, R4, 2.5 ;  /* 0x4004000004082429 */ /* 0x000fe20000000000 */
[----:B------:R-:W-:Y:S10]  /*1030*/  @P2 BRA `(.L_x_12) ;  /* 0x00000000000c2947 */ /* 0x000ff40003800000 */
[----:B------:R-:W-:-:S14]  /*1040*/  DSETP.NEU.AND P2, PT, |R4|, +INF , PT ;  /* 0x7ff000000400742a */ /* 0x000fdc0003f4d200 */
[----:B------:R-:W-:Y:S02]  /*1050*/  @!P2 IMAD.MOV.U32 R8, RZ, RZ, 0x0 ;  /* 0x00000000ff08a424 */ /* 0x000fe400078e00ff */
[----:B------:R-:W-:-:S07]  /*1060*/  @!P2 IMAD.MOV.U32 R9, RZ, RZ, 0x7ff00000 ;  /* 0x7ff00000ff09a424 */ /* 0x000fce00078e00ff */
.L_x_12:
[----:B------:R-:W-:Y:S05]  /*1070*/  BSYNC.RECONVERGENT B0 ;  /* 0x0000000000007941 */ /* 0x000fea0003800200 */
.L_x_11:
[----:B------:R-:W-:Y:S01]  /*1080*/  BSSY.RECONVERGENT B0, `(.L_x_13) ;  /* 0x000001c000007945 */ /* 0x000fe20003800200 */
[----:B------:R-:W-:Y:S01]  /*1090*/  FSEL R12, R8, RZ, P1 ;  /* 0x000000ff080c7208 */ /* 0x000fe20000800000 */
[----:B------:R-:W-:Y:S01]  /*10a0*/  @!P0 IMAD.MOV.U32 R0, RZ, RZ, 0x1 ;  /* 0x00000001ff008424 */ /* 0x000fe200078e00ff */
[----:B------:R-:W-:Y:S01]  /*10b0*/  FSEL R13, R9, 1.875, P1 ;  /* 0x3ff00000090d7808 */ /* 0x000fe20000800000 */
[----:B------:R-:W-:Y:S06]  /*10c0*/  @!P0 BRA `(.L_x_14) ;  /* 0x00000000005c8947 */ /* 0x000fec0003800000 */
[----:B------:R-:W-:Y:S01]  /*10d0*/  UMOV UR6, 0x6dc9c883 ;  /* 0x6dc9c88300067882 */ /* 0x000fe20000000000 */
[----:B------:R-:W-:Y:S01]  /*10e0*/  UMOV UR7, 0x3fe45f30 ;  /* 0x3fe45f3000077882 */ /* 0x000fe20000000000 */
[C---:B------:R-:W-:Y:S01]  /*10f0*/  DSETP.GE.AND P0, PT, |R6|.reuse, 2.14748364800000000000e+09, PT ;  /* 0x41e000000600742a */ /* 0x040fe20003f06200 */
[----:B------:R-:W-:Y:S01]  /*1100*/  BSSY.RECONVERGENT B1, `(.L_x_15) ;  /* 0x0000012000017945 */ /* 0x000fe20003800200 */
        /* <DEDUP_REMOVED lines=16> */
[----:B------:R-:W-:-:S07]  /*1210*/  IMAD.MOV.U32 R0, RZ, RZ, R6 ;  /* 0x000000ffff007224 */ /* 0x000fce00078e0006 */
.L_x_16:
[----:B------:R-:W-:Y:S05]  /*1220*/  BSYNC.RECONVERGENT B1 ;  /* 0x0000000000017941 */ /* 0x000fea0003800200 */
.L_x_15:
[----:B------:R-:W-:-:S07]  /*1230*/  VIADD R0, R0, 0x1 ;  /* 0x0000000100007836 */ /* 0x000fce0000000000 */
.L_x_14:
[----:B------:R-:W-:Y:S05]  /*1240*/  BSYNC.RECONVERGENT B0 ;  /* 0x0000000000007941 */ /* 0x000fea0003800200 */
.L_x_13:
[----:B------:R-:W0:Y:S01]  /*1250*/  LDCU.64 UR6, c[0x4][0x8] ;  /* 0x01000100ff0677ac */ /* 0x000e220008000a00 */
[----:B------:R-:W-:-:S05]  /*1260*/  IMAD.SHL.U32 R4, R0, 0x40, RZ ;  /* 0x0000004000047824 */ /* 0x000fca00078e00ff */
[----:B------:R-:W-:-:S04]  /*1270*/  LOP3.LUT R4, R4, 0x40, RZ, 0xc0, !PT ;  /* 0x0000004004047812 */ /* 0x000fc800078ec0ff */
[----:B0-----:R-:W-:-:S05]  /*1280*/  IADD3 R26, P0, PT, R4, UR6, RZ ;  /* 0x00000006041a7c10 */ /* 0x001fca000ff1e0ff */
[----:B------:R-:W-:-:S05]  /*1290*/  IMAD.X R27, RZ, RZ, UR7, P0 ;  /* 0x00000007ff1b7e24 */ /* 0x000fca00080e06ff */
[----:B------:R-:W2:Y:S04]  /*12a0*/  LDG.E.128.CONSTANT R16, desc[UR4][R26.64] ;  /* 0x000000041a107981 */ /* 0x000ea8000c1e9d00 */
[----:B------:R-:W3:Y:S04]  /*12b0*/  LDG.E.128.CONSTANT R20, desc[UR4][R26.64+0x10] ;  /* 0x000010041a147981 */ /* 0x000ee8000c1e9d00 */
[----:B------:R0:W5:Y:S01]  /*12c0*/  LDG.E.128.CONSTANT R4, desc[UR4][R26.64+0x20] ;  /* 0x000020041a047981 */ /* 0x000162000c1e9d00 */
[----:B------:R-:W-:Y:S01]  /*12d0*/  LOP3.LUT R8, R0, 0x1, RZ, 0xc0, !PT ;  /* 0x0000000100087812 */ /* 0x000fe200078ec0ff */
[----:B------:R-:W-:Y:S01]  /*12e0*/  IMAD.MOV.U32 R14, RZ, RZ, 0x652b82fe ;  /* 0x652b82feff0e7424 */ /* 0x000fe200078e00ff */
[----:B------:R-:W-:Y:S01]  /*12f0*/  UMOV UR6, 0xfefa39ef ;  /* 0xfefa39ef00067882 */ /* 0x000fe20000000000 */
[----:B------:R-:W-:Y:S01]  /*1300*/  IMAD.MOV.U32 R15, RZ, RZ, 0x3ff71547 ;  /* 0x3ff71547ff0f7424 */ /* 0x000fe200078e00ff */
[----:B------:R-:W-:Y:S01]  /*1310*/  ISETP.NE.U32.AND P1, PT, R8, 0x1, PT ;  /* 0x000000010800780c */ /* 0x000fe20003f25070 */
[----:B------:R-:W-:Y:S01]  /*1320*/  IMAD.MOV.U32 R24, RZ, RZ, 0x20fd8164 ;  /* 0x20fd8164ff187424 */ /* 0x000fe200078e00ff */
[----:B------:R-:W-:Y:S01]  /*1330*/  DMUL R8, R2, R2 ;  /* 0x0000000202087228 */ /* 0x000fe20000000000 */
[----:B------:R-:W-:Y:S01]  /*1340*/  IMAD.MOV.U32 R25, RZ, RZ, 0x3da8ff83 ;  /* 0x3da8ff83ff197424 */ /* 0x000fe200078e00ff */
[----:B------:R-:W-:Y:S01]  /*1350*/  UMOV UR7, 0x3fe62e42 ;  /* 0x3fe62e4200077882 */ /* 0x000fe20000000000 */
[----:B------:R-:W-:Y:S01]  /*1360*/  DFMA R14, R10, -R14, 6.75539944105574400000e+15 ;  /* 0x433800000a0e742b */ /* 0x000fe2000000080e */
[----:B------:R-:W-:Y:S01]  /*1370*/  FSEL R24, R24, -8.06006814911005101289e+34, !P1 ;  /* 0xf9785eba18187808 */ /* 0x000fe20004800000 */
[----:B------:R-:W-:Y:S01]  /*1380*/  BSSY.RECONVERGENT B0, `(.L_x_17) ;  /* 0x000003b000007945 */ /* 0x000fe20003800200 */
[----:B------:R-:W-:-:S06]  /*1390*/  FSEL R25, -R25, 0.11223486810922622681, !P1 ;  /* 0x3de5db6519197808 */ /* 0x000fcc0004800100 */
[----:B--2---:R-:W-:Y:S02]  /*13a0*/  DFMA R24, R8, R24, R16 ;  /* 0x000000180818722b */ /* 0x004fe40000000010 */
[----:B------:R-:W-:-:S06]  /*13b0*/  DADD R16, R14, -6.75539944105574400000e+15 ;  /* 0xc33800000e107429 */ /* 0x000fcc0000000000 */
[----:B------:R-:W-:Y:S02]  /*13c0*/  DFMA R18, R8, R24, R18 ;  /* 0x000000180812722b */ /* 0x000fe40000000012 */
[----:B------:R-:W-:Y:S01]  /*13d0*/  DFMA R24, R16, -UR6, -R10 ;  /* 0x8000000610187c2b */ /* 0x000fe2000800080a */
[----:B------:R-:W-:Y:S01]  /*13e0*/  UMOV UR6, 0x3b39803f ;  /* 0x3b39803f00067882 */ /* 0x000fe20000000000 */
[----:B------:R-:W-:-:S04]  /*13f0*/  UMOV UR7, 0x3c7abc9e ;  /* 0x3c7abc9e00077882 */ /* 0x000fc80000000000 */
[----:B---3--:R-:W-:Y:S02]  /*1400*/  DFMA R18, R8, R18, R20 ;  /* 0x000000120812722b */ /* 0x008fe40000000014 */
[----:B------:R-:W-:Y:S01]  /*1410*/  DFMA R16, R16, -UR6, R24 ;  /* 0x8000000610107c2b */ /* 0x000fe20008000018 */
[----:B------:R-:W-:Y:S01]  /*1420*/  UMOV UR6, 0x69ce2bdf ;  /* 0x69ce2bdf00067882 */ /* 0x000fe20000000000 */
[----:B------:R-:W-:Y:S01]  /*1430*/  IMAD.MOV.U32 R24, RZ, RZ, -0x35dec16 ;  /* 0xfca213eaff187424 */ /* 0x000fe200078e00ff */
[----:B------:R-:W-:Y:S01]  /*1440*/  UMOV UR7, 0x3e5ade15 ;  /* 0x3e5ade1500077882 */ /* 0x000fe20000000000 */
[----:B------:R-:W-:Y:S02]  /*1450*/  IMAD.MOV.U32 R25, RZ, RZ, 0x3e928af3 ;  /* 0x3e928af3ff197424 */ /* 0x000fe400078e00ff */
[----:B------:R-:W-:-:S04]  /*1460*/  DFMA R22, R8, R18, R22 ;  /* 0x000000120816722b */ /* 0x000fc80000000016 */
        /* <DEDUP_REMOVED lines=25> */
[----:B------:R-:W-:-:S08]  /*1600*/  DFMA R24, R16, R24, 1 ;  /* 0x3ff000001018742b */ /* 0x000fd00000000018 */
[----:B------:R-:W-:Y:S02]  /*1610*/  DFMA R16, R16, R24, 1 ;  /* 0x3ff000001010742b */ /* 0x000fe40000000018 */
[----:B------:R-:W-:-:S08]  /*1620*/  DADD R24, -RZ, -R10 ;  /* 0x00000000ff187229 */ /* 0x000fd0000000090a */
[----:B------:R-:W-:Y:S02]  /*1630*/  IMAD R19, R14, 0x100000, R17 ;  /* 0x001000000e137824 */ /* 0x000fe400078e0211 */
[----:B------:R-:W-:Y:S01]  /*1640*/  FSETP.GEU.AND P0, PT, |R25|, 4.1917929649353027344, PT ;  /* 0x4086232b1900780b */ /* 0x000fe20003f0e200 */
[----:B------:R-:W-:-:S12]  /*1650*/  IMAD.MOV.U32 R18, RZ, RZ, R16 ;  /* 0x000000ffff127224 */ /* 0x000fd800078e0010 */
[----:B0-----:R-:W-:Y:S05]  /*1660*/  @!P0 BRA `(.L_x_18) ;  /* 0x0000000000308947 */ /* 0x001fea0003800000 */
[----:B------:R-:W-:Y:S01]  /*1670*/  FSETP.GEU.AND P2, PT, |R25|, 4.2275390625, PT ;  /* 0x408748001900780b */ /* 0x000fe20003f4e200 */
[C---:B------:R-:W-:Y:S02]  /*1680*/  DADD R18, -R10.reuse, +INF ;  /* 0x7ff000000a127429 */ /* 0x040fe40000000100 */
[----:B------:R-:W-:-:S08]  /*1690*/  DSETP.GT.AND P0, PT, R10, RZ, PT ;  /* 0x000000ff0a00722a */ /* 0x000fd00003f04000 */
[----:B------:R-:W-:Y:S02]  /*16a0*/  FSEL R18, R18, RZ, !P0 ;  /* 0x000000ff12127208 */ /* 0x000fe40004000000 */
[----:B------:R-:W-:Y:S02]  /*16b0*/  @!P2 LEA.HI R15, R14, R14, RZ, 0x1 ;  /* 0x0000000e0e0fa211 */ /* 0x000fe400078f08ff */
[----:B------:R-:W-:Y:S02]  /*16c0*/  FSEL R19, R19, RZ, !P0 ;  /* 0x000000ff13137208 */ /* 0x000fe40004000000 */
[----:B------:R-:W-:-:S05]  /*16d0*/  @!P2 SHF.R.S32.HI R15, RZ, 0x1, R15 ;  /* 0x00000001ff0fa819 */ /* 0x000fca000001140f */
[----:B------:R-:W-:Y:S02]  /*16e0*/  @!P2 IMAD.IADD R10, R14, 0x1, -R15 ;  /* 0x000000010e0aa824 */ /* 0x000fe400078e0a0f */
[----:B------:R-:W-:-:S03]  /*16f0*/  @!P2 IMAD R17, R15, 0x100000, R17 ;  /* 0x001000000f11a824 */ /* 0x000fc600078e0211 */
[----:B------:R-:W-:Y:S01]  /*1700*/  @!P2 LEA R11, R10, 0x3ff00000, 0x14 ;  /* 0x3ff000000a0ba811 */ /* 0x000fe200078ea0ff */
[----:B------:R-:W-:-:S06]  /*1710*/  @!P2 IMAD.MOV.U32 R10, RZ, RZ, RZ ;  /* 0x000000ffff0aa224 */ /* 0x000fcc00078e00ff */
[----:B------:R-:W-:-:S11]  /*1720*/  @!P2 DMUL R18, R16, R10 ;  /* 0x0000000a1012a228 */ /* 0x000fd60000000000 */
.L_x_18:
[----:B------:R-:W-:Y:S05]  /*1730*/  BSYNC.RECONVERGENT B0 ;  /* 0x0000000000007941 */ /* 0x000fea0003800200 */
.L_x_17:
[----:B------:R-:W-:Y:S01]  /*1740*/  DADD R10, R18, 1 ;  /* 0x3ff00000120a7429 */ /* 0x000fe20000000000 */
[----:B------:R-:W-:Y:S01]  /*1750*/  LOP3.LUT P0, RZ, R0, 0x2, RZ, 0xc0, !PT ;  /* 0x0000000200ff7812 */ /* 0x000fe2000780c0ff */
[C---:B-----5:R-:W-:Y:S01]  /*1760*/  DFMA R22, R8.reuse, R22, R4 ;  /* 0x000000160816722b */ /* 0x060fe20000000004 */
[----:B------:R-:W-:Y:S01]  /*1770*/  BSSY.RECONVERGENT B0, `(.L_x_19) ;  /* 0x000001c000007945 */ /* 0x000fe20003800200 */
[----:B------:R-:W-:Y:S02]  /*1780*/  IMAD.MOV.U32 R4, RZ, RZ, 0x1 ;  /* 0x00000001ff047424 */ /* 0x000fe400078e00ff */
[----:B------:R-:W0:Y:S04]  /*1790*/  MUFU.RCP64H R5, R11 ;  /* 0x0000000b00057308 */ /* 0x000e280000001800 */
[----:B------:R-:W-:-:S08]  /*17a0*/  DFMA R6, R8, R22, R6 ;  /* 0x000000160806722b */ /* 0x000fd00000000006 */
[----:B------:R-:W-:Y:S02]  /*17b0*/  DFMA R2, R6, R2, R2 ;  /* 0x000000020602722b */ /* 0x000fe40000000002 */
[----:B------:R-:W-:Y:S02]  /*17c0*/  DFMA R6, R8, R6, 1 ;  /* 0x3ff000000806742b */ /* 0x000fe40000000006 */
[----:B0-----:R-:W-:-:S08]  /*17d0*/  DFMA R8, -R10, R4, 1 ;  /* 0x3ff000000a08742b */ /* 0x001fd00000000104 */
[----:B------:R-:W-:Y:S01]  /*17e0*/  FSEL R6, R6, R2, !P1 ;  /* 0x0000000206067208 */ /* 0x000fe20004800000 */
[----:B------:R-:W-:Y:S01]  /*17f0*/  DFMA R8, R8, R8, R8 ;  /* 0x000000080808722b */ /* 0x000fe20000000008 */
[----:B------:R-:W-:-:S06]  /*1800*/  FSEL R7, R7, R3, !P1 ;  /* 0x0000000307077208 */ /* 0x000fcc0004800000 */
[----:B------:R-:W-:Y:S02]  /*1810*/  DADD R2, RZ, -R6 ;  /* 0x00000000ff027229 */ /* 0x000fe40000000806 */
[----:B------:R-:W-:-:S08]  /*1820*/  DFMA R8, R4, R8, R4 ;  /* 0x000000080408722b */ /* 0x000fd00000000004 */
[----:B------:R-:W-:Y:S01]  /*1830*/  DFMA R4, -R10, R8, 1 ;  /* 0x3ff000000a04742b */ /* 0x000fe20000000108 */
[----:B------:R-:W-:Y:S02]  /*1840*/  FSEL R2, R6, R2, !P0 ;  /* 0x0000000206027208 */ /* 0x000fe40004000000 */
[----:B------:R-:W-:-:S05]  /*1850*/  FSEL R3, R7, R3, !P0 ;  /* 0x0000000307037208 */ /* 0x000fca0004000000 */
[----:B------:R-:W-:Y:S02]  /*1860*/  DFMA R4, R8, R4, R8 ;  /* 0x000000040804722b */ /* 0x000fe40000000008 */
[----:B------:R-:W-:-:S08]  /*1870*/  DMUL R12, R12, R2 ;  /* 0x000000020c0c7228 */ /* 0x000fd00000000000 */
[----:B------:R-:W-:Y:S02]  /*1880*/  DMUL R2, R12, R4 ;  /* 0x000000040c027228 */ /* 0x000fe40000000000 */
[----:B------:R-:W-:-:S06]  /*1890*/  FSETP.GEU.AND P1, PT, |R13|, 6.5827683646048100446e-37, PT ;  /* 0x036000000d00780b */ /* 0x000fcc0003f2e200 */
[----:B------:R-:W-:-:S08]  /*18a0*/  DFMA R6, -R10, R2, R12 ;  /* 0x000000020a06722b */ /* 0x000fd0000000010c */
[----:B------:R-:W-:-:S10]  /*18b0*/  DFMA R2, R4, R6, R2 ;  /* 0x000000060402722b */ /* 0x000fd40000000002 */
[----:B------:R-:W-:-:S05]  /*18c0*/  FFMA R0, RZ, R11, R3 ;  /* 0x0000000bff007223 */ /* 0x000fca0000000003 */
[----:B------:R-:W-:-:S13]  /*18d0*/  FSETP.GT.AND P0, PT, |R0|, 1.469367938527859385e-39, PT ;  /* 0x001000000000780b */ /* 0x000fda0003f04200 */
[----:B------:R-:W-:Y:S05]  /*18e0*/  @P0 BRA P1, `(.L_x_20) ;  /* 0x0000000000100947 */ /* 0x000fea0000800000 */
[----:B------:R-:W-:-:S07]  /*18f0*/  MOV R0, 0x1910 ;  /* 0x0000191000007802 */ /* 0x000fce0000000f00 */
[----:B------:R-:W-:Y:S05]  /*1900*/  CALL.REL.NOINC `($__internal_0_$__cuda_sm20_div_rn_f64_full) ;  /* 0x0000000000207944 */ /* 0x000fea0003c00000 */
[----:B------:R-:W-:Y:S02]  /*1910*/  IMAD.MOV.U32 R2, RZ, RZ, R8 ;  /* 0x000000ffff027224 */ /* 0x000fe400078e0008 */
[----:B------:R-:W-:-:S07]  /*1920*/  IMAD.MOV.U32 R3, RZ, RZ, R9 ;  /* 0x000000ffff037224 */ /* 0x000fce00078e0009 */
.L_x_20:
[----:B------:R-:W-:Y:S05]  /*1930*/  BSYNC.RECONVERGENT B0 ;  /* 0x0000000000007941 */ /* 0x000fea0003800200 */
.L_x_19:
[----:B------:R-:W0:Y:S01]  /*1940*/  LDCU.64 UR6, c[0x0][0x388] ;  /* 0x00007100ff0677ac */ /* 0x000e220008000a00 */
[----:B------:R-:W1:Y:S01]  /*1950*/  LDC.64 R4, c[0x0][0x398] ;  /* 0x0000e600ff047b82 */ /* 0x000e620000000a00 */
[----:B0-----:R-:W-:-:S07]  /*1960*/  DMUL R2, R2, UR6 ;  /* 0x0000000602027c28 */ /* 0x001fce0008000000 */
[----:B-1----:R-:W-:Y:S01]  /*1970*/  REDG.E.ADD.F64.RN.STRONG.GPU desc[UR4][R4.64], R2 ;  /* 0x00000002040079a6 */ /* 0x002fe2000c12ff04 */
[----:B------:R-:W-:Y:S05]  /*1980*/  EXIT ;  /* 0x000000000000794d */ /* 0x000fea0003800000 */
        .weak           $__internal_0_$__cuda_sm20_div_rn_f64_full
        .type           $__internal_0_$__cuda_sm20_div_rn_f64_full,@function
        .size           $__internal_0_$__cuda_sm20_div_rn_f64_full,($__internal_1_$__cuda_sm20_dsqrt_rn_f64_mediumpath_v1 - $__internal_0_$__cuda_sm20_div_rn_f64_full)
$__internal_0_$__cuda_sm20_div_rn_f64_full:
[C---:B------:R-:W-:Y:S01]  /*1990*/  FSETP.GEU.AND P0, PT, |R11|.reuse, 1.469367938527859385e-39, PT ;  /* 0x001000000b00780b */ /* 0x040fe20003f0e200 */
[--C-:B------:R-:W-:Y:S01]  /*19a0*/  IMAD.MOV.U32 R6, RZ, RZ, R10.reuse ;  /* 0x000000ffff067224 */ /* 0x100fe200078e000a */
[----:B------:R-:W-:Y:S01]  /*19b0*/  LOP3.LUT R2, R11, 0x800fffff, RZ, 0xc0, !PT ;  /* 0x800fffff0b027812 */ /* 0x000fe200078ec0ff */
[----:B------:R-:W-:Y:S01]  /*19c0*/  IMAD.MOV.U32 R7, RZ, RZ, R11 ;  /* 0x000000ffff077224 */ /* 0x000fe200078e000b */
[----:B------:R-:W-:Y:S01]  /*19d0*/  BSSY.RECONVERGENT B1, `(.L_x_21) ;  /* 0x0000058000017945 */ /* 0x000fe20003800200 */
[----:B------:R-:W-:Y:S01]  /*19e0*/  IMAD.MOV.U32 R5, RZ, RZ, R13 ;  /* 0x000000ffff057224 */ /* 0x000fe200078e000d */
[----:B------:R-:W-:Y:S01]  /*19f0*/  LOP3.LUT R3, R2, 0x3ff00000, RZ, 0xfc, !PT ;  /* 0x3ff0000002037812 */ /* 0x000fe200078efcff */
[----:B------:R-:W-:Y:S02]  /*1a00*/  IMAD.MOV.U32 R2, RZ, RZ, R10 ;  /* 0x000000ffff027224 */ /* 0x000fe400078e000a */
[----:B------:R-:W-:Y:S01]  /*1a10*/  IMAD.MOV.U32 R14, RZ, RZ, 0x1 ;  /* 0x00000001ff0e7424 */ /* 0x000fe200078e00ff */
[C---:B------:R-:W-:Y:S01]  /*1a20*/  FSETP.GEU.AND P2, PT, |R5|.reuse, 1.469367938527859385e-39, PT ;  /* 0x001000000500780b */ /* 0x040fe20003f4e200 */
[----:B------:R-:W-:Y:S01]  /*1a30*/  IMAD.MOV.U32 R4, RZ, RZ, R12 ;  /* 0x000000ffff047224 */ /* 0x000fe200078e000c */
[----:B------:R-:W-:Y:S01]  /*1a40*/  LOP3.LUT R8, R5, 0x7ff00000, RZ, 0xc0, !PT ;  /* 0x7ff0000005087812 */ /* 0x000fe200078ec0ff */
[----:B------:R-:W-:-:S02]  /*1a50*/  @!P0 DMUL R2, R6, 8.98846567431157953865e+307 ;  /* 0x7fe0000006028828 */ /* 0x000fc40000000000 */
[----:B------:R-:W-:-:S04]  /*1a60*/  IMAD.MOV.U32 R10, RZ, RZ, R4 ;  /* 0x000000ffff0a7224 */ /* 0x000fc800078e0004 */
[----:B------:R-:W0:Y:S04]  /*1a70*/  MUFU.RCP64H R15, R3 ;  /* 0x00000003000f7308 */ /* 0x000e280000001800 */
[----:B------:R-:W-:-:S04]  /*1a80*/  @!P2 LOP3.LUT R9, R7, 0x7ff00000, RZ, 0xc0, !PT ;  /* 0x7ff000000709a812 */ /* 0x000fc800078ec0ff */
[----:B------:R-:W-:Y:S01]  /*1a90*/  @!P2 ISETP.GE.U32.AND P3, PT, R8, R9, PT ;  /* 0x000000090800a20c */ /* 0x000fe20003f66070 */
[----:B------:R-:W-:Y:S01]  /*1aa0*/  IMAD.MOV.U32 R9, RZ, RZ, 0x1ca00000 ;  /* 0x1ca00000ff097424 */ /* 0x000fe200078e00ff */
[----:B0-----:R-:W-:-:S08]  /*1ab0*/  DFMA R12, R14, -R2, 1 ;  /* 0x3ff000000e0c742b */ /* 0x001fd00000000802 */
[----:B------:R-:W-:Y:S01]  /*1ac0*/  DFMA R16, R12, R12, R12 ;  /* 0x0000000c0c10722b */ /* 0x000fe2000000000c */
[----:B------:R-:W-:-:S04]  /*1ad0*/  LOP3.LUT R13, R11, 0x7ff00000, RZ, 0xc0, !PT ;  /* 0x7ff000000b0d7812 */ /* 0x000fc800078ec0ff */
[----:B------:R-:W-:-:S03]  /*1ae0*/  ISETP.GE.U32.AND P1, PT, R8, R13, PT ;  /* 0x0000000d0800720c */ /* 0x000fc60003f26070 */
[----:B------:R-:W-:Y:S01]  /*1af0*/  DFMA R16, R14, R16, R14 ;  /* 0x000000100e10722b */ /* 0x000fe2000000000e */
[C---:B------:R-:W-:Y:S01]  /*1b00*/  @!P2 SEL R15, R9.reuse, 0x63400000, !P3 ;  /* 0x63400000090fa807 */ /* 0x040fe20005800000 */
[----:B------:R-:W-:Y:S01]  /*1b10*/  @!P2 IMAD.MOV.U32 R14, RZ, RZ, RZ ;  /* 0x000000ffff0ea224 */ /* 0x000fe200078e00ff */
[----:B------:R-:W-:Y:S02]  /*1b20*/  SEL R11, R9, 0x63400000, !P1 ;  /* 0x63400000090b7807 */ /* 0x000fe40004800000 */
[--C-:B------:R-:W-:Y:S02]  /*1b30*/  @!P2 LOP3.LUT R15, R15, 0x80000000, R5.reuse, 0xf8, !PT ;  /* 0x800000000f0fa812 */ /* 0x100fe400078ef805 */
[----:B------:R-:W-:Y:S01]  /*1b40*/  LOP3.LUT R11, R11, 0x800fffff, R5, 0xf8, !PT ;  /* 0x800fffff0b0b7812 */ /* 0x000fe200078ef805 */
[----:B------:R-:W-:Y:S01]  /*1b50*/  DFMA R18, R16, -R2, 1 ;  /* 0x3ff000001012742b */ /* 0x000fe20000000802 */
[----:B------:R-:W-:-:S06]  /*1b60*/  @!P2 LOP3.LUT R15, R15, 0x100000, RZ, 0xfc, !PT ;  /* 0x001000000f0fa812 */ /* 0x000fcc00078efcff */
[----:B------:R-:W-:Y:S02]  /*1b70*/  @!P2 DFMA R10, R10, 2, -R14 ;  /* 0x400000000a0aa82b */ /* 0x000fe4000000080e */
[----:B------:R-:W-:Y:S01]  /*1b80*/  DFMA R14, R16, R18, R16 ;  /* 0x00000012100e722b */ /* 0x000fe20000000010 */
[----:B------:R-:W-:Y:S02]  /*1b90*/  IMAD.MOV.U32 R19, RZ, RZ, R8 ;  /* 0x000000ffff137224 */ /* 0x000fe400078e0008 */
[----:B------:R-:W-:Y:S01]  /*1ba0*/  IMAD.MOV.U32 R18, RZ, RZ, R13 ;  /* 0x000000ffff127224 */ /* 0x000fe200078e000d */
[----:B------:R-:W-:-:S04]  /*1bb0*/  @!P0 LOP3.LUT R18, R3, 0x7ff00000, RZ, 0xc0, !PT ;  /* 0x7ff0000003128812 */ /* 0x000fc800078ec0ff */
[----:B------:R-:W-:Y:S01]  /*1bc0*/  @!P2 LOP3.LUT R19, R11, 0x7ff00000, RZ, 0xc0, !PT ;  /* 0x7ff000000b13a812 */ /* 0x000fe200078ec0ff */
[----:B------:R-:W-:Y:S01]  /*1bd0*/  DMUL R16, R14, R10 ;  /* 0x0000000a0e107228 */ /* 0x000fe20000000000 */
[----:B------:R-:W-:-:S03]  /*1be0*/  VIADD R21, R18, 0xffffffff ;  /* 0xffffffff12157836 */ /* 0x000fc60000000000 */
[----:B------:R-:W-:-:S04]  /*1bf0*/  VIADD R20, R19, 0xffffffff ;  /* 0xffffffff13147836 */ /* 0x000fc80000000000 */
[----:B------:R-:W-:Y:S01]  /*1c00*/  DFMA R12, R16, -R2, R10 ;  /* 0x80000002100c722b */ /* 0x000fe2000000000a */
[----:B------:R-:W-:-:S04]  /*1c10*/  ISETP.GT.U32.AND P0, PT, R20, 0x7feffffe, PT ;  /* 0x7feffffe1400780c */ /* 0x000fc80003f04070 */
[----:B------:R-:W-:-:S03]  /*1c20*/  ISETP.GT.U32.OR P0, PT, R21, 0x7feffffe, P0 ;  /* 0x7feffffe1500780c */ /* 0x000fc60000704470 */
[----:B------:R-:W-:-:S10]  /*1c30*/  DFMA R12, R14, R12, R16 ;  /* 0x0000000c0e0c722b */ /* 0x000fd40000000010 */
[----:B------:R-:W-:Y:S05]  /*1c40*/  @P0 BRA `(.L_x_22) ;  /* 0x00000000006c0947 */ /* 0x000fea0003800000 */
[----:B------:R-:W-:-:S04]  /*1c50*/  LOP3.LUT R5, R7, 0x7ff00000, RZ, 0xc0, !PT ;  /* 0x7ff0000007057812 */ /* 0x000fc800078ec0ff */
[CC--:B------:R-:W-:Y:S02]  /*1c60*/  VIADDMNMX R4, R8.reuse, -R5.reuse, 0xb9600000, !PT ;  /* 0xb960000008047446 */ /* 0x0c0fe40007800905 */
[----:B------:R-:W-:Y:S02]  /*1c70*/  ISETP.GE.U32.AND P0, PT, R8, R5, PT ;  /* 0x000000050800720c */ /* 0x000fe40003f06070 */
[----:B------:R-:W-:Y:S02]  /*1c80*/  VIMNMX R4, PT, PT, R4, 0x46a00000, PT ;  /* 0x46a0000004047848 */ /* 0x000fe40003fe0100 */
[----:B------:R-:W-:-:S05]  /*1c90*/  SEL R9, R9, 0x63400000, !P0 ;  /* 0x6340000009097807 */ /* 0x000fca0004000000 */
[----:B------:R-:W-:Y:S02]  /*1ca0*/  IMAD.IADD R14, R4, 0x1, -R9 ;  /* 0x00000001040e7824 */ /* 0x000fe400078e0a09 */
[----:B------:R-:W-:Y:S02]  /*1cb0*/  IMAD.MOV.U32 R4, RZ, RZ, RZ ;  /* 0x000000ffff047224 */ /* 0x000fe400078e00ff */
[----:B------:R-:W-:-:S06]  /*1cc0*/  VIADD R5, R14, 0x7fe00000 ;  /* 0x7fe000000e057836 */ /* 0x000fcc0000000000 */
[----:B------:R-:W-:-:S10]  /*1cd0*/  DMUL R8, R12, R4 ;  /* 0x000000040c087228 */ /* 0x000fd40000000000 */
[----:B------:R-:W-:-:S13]  /*1ce0*/  FSETP.GTU.AND P0, PT, |R9|, 1.469367938527859385e-39, PT ;  /* 0x001000000900780b */ /* 0x000fda0003f0c200 */
[----:B------:R-:W-:Y:S05]  /*1cf0*/  @P0 BRA `(.L_x_23) ;  /* 0x0000000000940947 */ /* 0x000fea0003800000 */
[----:B------:R-:W-:Y:S01]  /*1d00*/  DFMA R2, R12, -R2, R10 ;  /* 0x800000020c02722b */ /* 0x000fe2000000000a */
[----:B------:R-:W-:-:S09]  /*1d10*/  IMAD.MOV.U32 R4, RZ, RZ, RZ ;  /* 0x000000ffff047224 */ /* 0x000fd200078e00ff */
[C---:B------:R-:W-:Y:S02]  /*1d20*/  FSETP.NEU.AND P0, PT, R3.reuse, RZ, PT ;  /* 0x000000ff0300720b */ /* 0x040fe40003f0d000 */
[----:B------:R-:W-:-:S04]  /*1d30*/  LOP3.LUT R7, R3, 0x80000000, R7, 0x48, !PT ;  /* 0x8000000003077812 */ /* 0x000fc800078e4807 */
[----:B------:R-:W-:-:S07]  /*1d40*/  LOP3.LUT R5, R7, R5, RZ, 0xfc, !PT ;  /* 0x0000000507057212 */ /* 0x000fce00078efcff */
[----:B------:R-:W-:Y:S05]  /*1d50*/  @!P0 BRA `(.L_x_23) ;  /* 0x00000000007c8947 */ /* 0x000fea0003800000 */
[----:B------:R-:W-:Y:S01]  /*1d60*/  IMAD.MOV R3, RZ, RZ, -R14 ;  /* 0x000000ffff037224 */ /* 0x000fe200078e0a0e */
[----:B------:R-:W-:Y:S01]  /*1d70*/  DMUL.RP R4, R12, R4 ;  /* 0x000000040c047228 */ /* 0x000fe20000008000 */
[----:B------:R-:W-:-:S06]  /*1d80*/  IMAD.MOV.U32 R2, RZ, RZ, RZ ;  /* 0x000000ffff027224 */ /* 0x000fcc00078e00ff */
[----:B------:R-:W-:-:S03]  /*1d90*/  DFMA R2, R8, -R2, R12 ;  /* 0x800000020802722b */ /* 0x000fc6000000000c */
[----:B------:R-:W-:-:S03]  /*1da0*/  LOP3.LUT R7, R5, R7, RZ, 0x3c, !PT ;  /* 0x0000000705077212 */ /* 0x000fc600078e3cff */
[----:B------:R-:W-:-:S04]  /*1db0*/  IADD3 R2, PT, PT, -R14, -0x43300000, RZ ;  /* 0xbcd000000e027810 */ /* 0x000fc80007ffe1ff */
[----:B------:R-:W-:-:S04]  /*1dc0*/  FSETP.NEU.AND P0, PT, |R3|, R2, PT ;  /* 0x000000020300720b */ /* 0x000fc80003f0d200 */
[----:B------:R-:W-:Y:S02]  /*1dd0*/  FSEL R8, R4, R8, !P0 ;  /* 0x0000000804087208 */ /* 0x000fe40004000000 */
[----:B------:R-:W-:Y:S01]  /*1de0*/  FSEL R9, R7, R9, !P0 ;  /* 0x0000000907097208 */ /* 0x000fe20004000000 */
[----:B------:R-:W-:Y:S06]  /*1df0*/  BRA `(.L_x_23) ;  /* 0x0000000000547947 */ /* 0x000fec0003800000 */
.L_x_22:
[----:B------:R-:W-:-:S14]  /*1e00*/  DSETP.NAN.AND P0, PT, R4, R4, PT ;  /* 0x000000040400722a */ /* 0x000fdc0003f08000 */
[----:B------:R-:W-:Y:S05]  /*1e10*/  @P0 BRA `(.L_x_24) ;  /* 0x0000000000440947 */ /* 0x000fea0003800000 */
[----:B------:R-:W-:-:S14]  /*1e20*/  DSETP.NAN.AND P0, PT, R6, R6, PT ;  /* 0x000000060600722a */ /* 0x000fdc0003f08000 */
[----:B------:R-:W-:Y:S05]  /*1e30*/  @P0 BRA `(.L_x_25) ;  /* 0x0000000000300947 */ /* 0x000fea0003800000 */
[----:B------:R-:W-:Y:S01]  /*1e40*/  ISETP.NE.AND P0, PT, R19, R18, PT ;  /* 0x000000121300720c */ /* 0x000fe20003f05270 */
[----:B------:R-:W-:Y:S02]  /*1e50*/  IMAD.MOV.U32 R8, RZ, RZ, 0x0 ;  /* 0x00000000ff087424 */ /* 0x000fe400078e00ff */
[----:B------:R-:W-:-:S10]  /*1e60*/  IMAD.MOV.U32 R9, RZ, RZ, -0x80000 ;  /* 0xfff80000ff097424 */ /* 0x000fd400078e00ff */
[----:B------:R-:W-:Y:S05]  /*1e70*/  @!P0 BRA `(.L_x_23) ;  /* 0x0000000000348947 */ /* 0x000fea0003800000 */
[----:B------:R-:W-:Y:S02]  /*1e80*/  ISETP.NE.AND P0, PT, R19, 0x7ff00000, PT ;  /* 0x7ff000001300780c */ /* 0x000fe40003f05270 */
[----:B------:R-:W-:Y:S02]  /*1e90*/  LOP3.LUT R9, R5, 0x80000000, R7, 0x48, !PT ;  /* 0x8000000005097812 */ /* 0x000fe400078e4807 */
[----:B------:R-:W-:-:S13]  /*1ea0*/  ISETP.EQ.OR P0, PT, R18, RZ, !P0 ;  /* 0x000000ff1200720c */ /* 0x000fda0004702670 */
[----:B------:R-:W-:Y:S01]  /*1eb0*/  @P0 LOP3.LUT R2, R9, 0x7ff00000, RZ, 0xfc, !PT ;  /* 0x7ff0000009020812 */ /* 0x000fe200078efcff */
[----:B------:R-:W-:Y:S02]  /*1ec0*/  @!P0 IMAD.MOV.U32 R8, RZ, RZ, RZ ;  /* 0x000000ffff088224 */ /* 0x000fe400078e00ff */
[----:B------:R-:W-:Y:S02]  /*1ed0*/  @P0 IMAD.MOV.U32 R8, RZ, RZ, RZ ;  /* 0x000000ffff080224 */ /* 0x000fe400078e00ff */
[----:B------:R-:W-:Y:S01]  /*1ee0*/  @P0 IMAD.MOV.U32 R9, RZ, RZ, R2 ;  /* 0x000000ffff090224 */ /* 0x000fe200078e0002 */
[----:B------:R-:W-:Y:S06]  /*1ef0*/  BRA `(.L_x_23) ;  /* 0x0000000000147947 */ /* 0x000fec0003800000 */
.L_x_25:
[----:B------:R-:W-:Y:S01]  /*1f00*/  LOP3.LUT R9, R7, 0x80000, RZ, 0xfc, !PT ;  /* 0x0008000007097812 */ /* 0x000fe200078efcff */
[----:B------:R-:W-:Y:S01]  /*1f10*/  IMAD.MOV.U32 R8, RZ, RZ, R6 ;  /* 0x000000ffff087224 */ /* 0x000fe200078e0006 */
[----:B------:R-:W-:Y:S06]  /*1f20*/  BRA `(.L_x_23) ;  /* 0x0000000000087947 */ /* 0x000fec0003800000 */
.L_x_24:
[----:B------:R-:W-:Y:S01]  /*1f30*/  LOP3.LUT R9, R5, 0x80000, RZ, 0xfc, !PT ;  /* 0x0008000005097812 */ /* 0x000fe200078efcff */
[----:B------:R-:W-:-:S07]  /*1f40*/  IMAD.MOV.U32 R8, RZ, RZ, R4 ;  /* 0x000000ffff087224 */ /* 0x000fce00078e0004 */
.L_x_23:
[----:B------:R-:W-:Y:S05]  /*1f50*/  BSYNC.RECONVERGENT B1 ;  /* 0x0000000000017941 */ /* 0x000fea0003800200 */
.L_x_21:
[----:B------:R-:W-:Y:S02]  /*1f60*/  IMAD.MOV.U32 R2, RZ, RZ, R0 ;  /* 0x000000ffff027224 */ /* 0x000fe400078e0000 */
[----:B------:R-:W-:-:S04]  /*1f70*/  IMAD.MOV.U32 R3, RZ, RZ, 0x0 ;  /* 0x00000000ff037424 */ /* 0x000fc800078e00ff */
[----:B------:R-:W-:Y:S05]  /*1f80*/  RET.REL.NODEC R2 `(_Z15naiveRiemannSumIdXadL_Z18complex_kernel_gpuIdET_S1_EEEvS1_S1_iPS1_) ;  /* 0xffffffe0021c7950 */ /* 0x000fea0003c3ffff */
        .weak           $__internal_1_$__cuda_sm20_dsqrt_rn_f64_mediumpath_v1
        .type           $__internal_1_$__cuda_sm20_dsqrt_rn_f64_mediumpath_v1,@function
        .size           $__internal_1_$__cuda_sm20_dsqrt_rn_f64_mediumpath_v1,($_Z15naiveRiemannSumIdXadL_Z18complex_kernel_gpuIdET_S1_EEEvS1_S1_iPS1_$__internal_accurate_pow - $__internal_1_$__cuda_sm20_dsqrt_rn_f64_mediumpath_v1)
$__internal_1_$__cuda_sm20_dsqrt_rn_f64_mediumpath_v1:
[----:B------:R-:W-:Y:S01]  /*1f90*/  ISETP.GE.U32.AND P0, PT, R4, -0x3400000, PT ;  /* 0xfcc000000400780c */ /* 0x000fe20003f06070 */
[----:B------:R-:W-:Y:S01]  /*1fa0*/  BSSY.RECONVERGENT B1, `(.L_x_26) ;  /* 0x0000024000017945 */ /* 0x000fe20003800200 */
[----:B------:R-:W-:-:S11]  /*1fb0*/  IMAD.MOV.U32 R7, RZ, RZ, R21 ;  /* 0x000000ffff077224 */ /* 0x000fd600078e0015 */
[----:B------:R-:W-:Y:S05]  /*1fc0*/  @!P0 BRA `(.L_x_27) ;  /* 0x0000000000208947 */ /* 0x000fea0003800000 */
[----:B------:R-:W-:-:S10]  /*1fd0*/  DFMA.RM R6, R14, R6, R8 ;  /* 0x000000060e06722b */ /* 0x000fd40000004008 */
[----:B------:R-:W-:-:S05]  /*1fe0*/  IADD3 R4, P0, PT, R6, 0x1, RZ ;  /* 0x0000000106047810 */ /* 0x000fca0007f1e0ff */
[----:B------:R-:W-:-:S06]  /*1ff0*/  IMAD.X R5, RZ, RZ, R7, P0 ;  /* 0x000000ffff057224 */ /* 0x000fcc00000e0607 */
[----:B------:R-:W-:-:S08]  /*2000*/  DFMA.RP R2, -R6, R4, R2 ;  /* 0x000000040602722b */ /* 0x000fd00000008102 */
[----:B------:R-:W-:-:S06]  /*2010*/  DSETP.GT.AND P0, PT, R2, RZ, PT ;  /* 0x000000ff0200722a */ /* 0x000fcc0003f04000 */
[----:B------:R-:W-:Y:S02]  /*2020*/  FSEL R4, R4, R6, P0 ;  /* 0x0000000604047208 */ /* 0x000fe40000000000 */
[----:B------:R-:W-:Y:S01]  /*2030*/  FSEL R5, R5, R7, P0 ;  /* 0x0000000705057208 */ /* 0x000fe20000000000 */
[----:B------:R-:W-:Y:S06]  /*2040*/  BRA `(.L_x_28) ;  /* 0x0000000000647947 */ /* 0x000fec0003800000 */
.L_x_27:
[----:B------:R-:W-:-:S14]  /*2050*/  DSETP.NE.AND P0, PT, R2, RZ, PT ;  /* 0x000000ff0200722a */ /* 0x000fdc0003f05000 */
[----:B------:R-:W-:Y:S05]  /*2060*/  @!P0 BRA `(.L_x_29) ;  /* 0x0000000000588947 */ /* 0x000fea0003800000 */
[----:B------:R-:W-:-:S13]  /*2070*/  ISETP.GE.AND P0, PT, R3, RZ, PT ;  /* 0x000000ff0300720c */ /* 0x000fda0003f06270 */
[----:B------:R-:W-:Y:S02]  /*2080*/  @!P0 IMAD.MOV.U32 R4, RZ, RZ, 0x0 ;  /* 0x00000000ff048424 */ /* 0x000fe400078e00ff */
[----:B------:R-:W-:Y:S01]  /*2090*/  @!P0 IMAD.MOV.U32 R5, RZ, RZ, -0x80000 ;  /* 0xfff80000ff058424 */ /* 0x000fe200078e00ff */
[----:B------:R-:W-:Y:S06]  /*20a0*/  @!P0 BRA `(.L_x_28) ;  /* 0x00000000004c8947 */ /* 0x000fec0003800000 */
[----:B------:R-:W-:-:S13]  /*20b0*/  ISETP.GT.AND P0, PT, R3, 0x7fefffff, PT ;  /* 0x7fefffff0300780c */ /* 0x000fda0003f04270 */
[----:B------:R-:W-:Y:S05]  /*20c0*/  @P0 BRA `(.L_x_29) ;  /* 0x0000000000400947 */ /* 0x000fea0003800000 */
[----:B------:R-:W-:Y:S01]  /*20d0*/  DMUL R2, R2, 8.11296384146066816958e+31 ;  /* 0x4690000002027828 */ /* 0x000fe20000000000 */
[----:B------:R-:W-:Y:S02]  /*20e0*/  IMAD.MOV.U32 R4, RZ, RZ, RZ ;  /* 0x000000ffff047224 */ /* 0x000fe400078e00ff */
[----:B------:R-:W-:Y:S02]  /*20f0*/  IMAD.MOV.U32 R8, RZ, RZ, 0x0 ;  /* 0x00000000ff087424 */ /* 0x000fe400078e00ff */
[----:B------:R-:W-:Y:S01]  /*2100*/  IMAD.MOV.U32 R9, RZ, RZ, 0x3fd80000 ;  /* 0x3fd80000ff097424 */ /* 0x000fe200078e00ff */
[----:B------:R-:W0:Y:S02]  /*2110*/  MUFU.RSQ64H R5, R3 ;  /* 0x0000000300057308 */ /* 0x000e240000001c00 */
[----:B0-----:R-:W-:-:S08]  /*2120*/  DMUL R6, R4, R4 ;  /* 0x0000000404067228 */ /* 0x001fd00000000000 */
[----:B------:R-:W-:-:S08]  /*2130*/  DFMA R6, R2, -R6, 1 ;  /* 0x3ff000000206742b */ /* 0x000fd00000000806 */
[----:B------:R-:W-:Y:S02]  /*2140*/  DFMA R8, R6, R8, 0.5 ;  /* 0x3fe000000608742b */ /* 0x000fe40000000008 */
[----:B------:R-:W-:-:S08]  /*2150*/  DMUL R6, R4, R6 ;  /* 0x0000000604067228 */ /* 0x000fd00000000000 */
[----:B------:R-:W-:-:S08]  /*2160*/  DFMA R6, R8, R6, R4 ;  /* 0x000000060806722b */ /* 0x000fd00000000004 */
[----:B------:R-:W-:Y:S02]  /*2170*/  DMUL R4, R2, R6 ;  /* 0x0000000602047228 */ /* 0x000fe40000000000 */
[----:B------:R-:W-:-:S06]  /*2180*/  VIADD R7, R7, 0xfff00000 ;  /* 0xfff0000007077836 */ /* 0x000fcc0000000000 */
[----:B------:R-:W-:-:S08]  /*2190*/  DFMA R8, R4, -R4, R2 ;  /* 0x800000040408722b */ /* 0x000fd00000000002 */
[----:B------:R-:W-:-:S10]  /*21a0*/  DFMA R4, R6, R8, R4 ;  /* 0x000000080604722b */ /* 0x000fd40000000004 */
[----:B------:R-:W-:Y:S01]  /*21b0*/  VIADD R5, R5, 0xfcb00000 ;  /* 0xfcb0000005057836 */ /* 0x000fe20000000000 */
[----:B------:R-:W-:Y:S06]  /*21c0*/  BRA `(.L_x_28) ;  /* 0x0000000000047947 */ /* 0x000fec0003800000 */
.L_x_29:
[----:B------:R-:W-:-:S11]  /*21d0*/  DADD R4, R2, R2 ;  /* 0x0000000002047229 */ /* 0x000fd60000000002 */
.L_x_28:
[----:B------:R-:W-:Y:S05]  /*21e0*/  BSYNC.RECONVERGENT B1 ;  /* 0x0000000000017941 */ /* 0x000fea0003800200 */
.L_x_26:
[----:B------:R-:W-:Y:S02]  /*21f0*/  IMAD.MOV.U32 R2, RZ, RZ, R0 ;  /* 0x000000ffff027224 */ /* 0x000fe400078e0000 */
[----:B------:R-:W-:Y:S02]  /*2200*/  IMAD.MOV.U32 R3, RZ, RZ, 0x0 ;  /* 0x00000000ff037424 */ /* 0x000fe400078e00ff */
[----:B------:R-:W-:Y:S02]  /*2210*/  IMAD.MOV.U32 R16, RZ, RZ, R4 ;  /* 0x000000ffff107224 */ /* 0x000fe400078e0004 */
[----:B------:R-:W-:Y:S01]  /*2220*/  IMAD.MOV.U32 R17, RZ, RZ, R5 ;  /* 0x000000ffff117224 */ /* 0x000fe200078e0005 */
[----:B------:R-:W-:Y:S06]  /*2230*/  RET.REL.NODEC R2 `(_Z15naiveRiemannSumIdXadL_Z18complex_kernel_gpuIdET_S1_EEEvS1_S1_iPS1_) ;  /* 0xffffffdc02707950 */ /* 0x000fec0003c3ffff */
        .type           $_Z15naiveRiemannSumIdXadL_Z18complex_kernel_gpuIdET_S1_EEEvS1_S1_iPS1_$__internal_accurate_pow,@function
        .size           $_Z15naiveRiemannSumIdXadL_Z18complex_kernel_gpuIdET_S1_EEEvS1_S1_iPS1_$__internal_accurate_pow,($_Z15naiveRiemannSumIdXadL_Z18complex_kernel_gpuIdET_S1_EEEvS1_S1_iPS1_$__internal_trig_reduction_slowpathd - $_Z15naiveRiemannSumIdXadL_Z18complex_kernel_gpuIdET_S1_EEEvS1_S1_iPS1_$__internal_accurate_pow)
$_Z15naiveRiemannSumIdXadL_Z18complex_kernel_gpuIdET_S1_EEEvS1_S1_iPS1_$__internal_accurate_pow:
[----:B------:R-:W-:Y:S01]  /*2240*/  ISETP.GT.U32.AND P0, PT, R3, 0xfffff, PT ;  /* 0x000fffff0300780c */ /* 0x000fe20003f04070 */
[----:B------:R-:W-:Y:S01]  /*2250*/  IMAD.MOV.U32 R6, RZ, RZ, R3 ;  /* 0x000000ffff067224 */ /* 0x000fe200078e0003 */
[----:B------:R-:W-:Y:S01]  /*2260*/  UMOV UR6, 0x7d2cafe2 ;  /* 0x7d2cafe200067882 */ /* 0x000fe20000000000 */
[----:B------:R-:W-:Y:S01]  /*2270*/  IMAD.MOV.U32 R14, RZ, RZ, RZ ;  /* 0x000000ffff0e7224 */ /* 0x000fe200078e00ff */
[----:B------:R-:W-:Y:S01]  /*2280*/  UMOV UR7, 0x3eb0f5ff ;  /* 0x3eb0f5ff00077882 */ /* 0x000fe20000000000 */
[----:B------:R-:W-:Y:S01]  /*2290*/  IMAD.MOV.U32 R18, RZ, RZ, 0x41ad3b5a ;  /* 0x41ad3b5aff127424 */ /* 0x000fe200078e00ff */
[----:B------:R-:W-:Y:S01]  /*22a0*/  UMOV UR8, 0x3b39803f ;  /* 0x3b39803f00087882 */ /* 0x000fe20000000000 */
[----:B------:R-:W-:Y:S01]  /*22b0*/  IMAD.MOV.U32 R19, RZ, RZ, 0x3ed0f5d2 ;  /* 0x3ed0f5d2ff137424 */ /* 0x000fe200078e00ff */
[----:B------:R-:W-:-:S05]  /*22c0*/  UMOV UR9, 0x3c7abc9e ;  /* 0x3c7abc9e00097882 */ /* 0x000fca0000000000 */
[----:B------:R-:W-:-:S10]  /*22d0*/  @!P0 DMUL R22, R2, 1.80143985094819840000e+16 ;  /* 0x4350000002168828 */ /* 0x000fd40000000000 */
[----:B------:R-:W-:Y:S02]  /*22e0*/  @!P0 IMAD.MOV.U32 R6, RZ, RZ, R23 ;  /* 0x000000ffff068224 */ /* 0x000fe400078e0017 */
[----:B------:R-:W-:-:S03]  /*22f0*/  @!P0 IMAD.MOV.U32 R2, RZ, RZ, R22 ;  /* 0x000000ffff028224 */ /* 0x000fc600078e0016 */
[----:B------:R-:W-:Y:S01]  /*2300*/  LOP3.LUT R6, R6, 0x800fffff, RZ, 0xc0, !PT ;  /* 0x800fffff06067812 */ /* 0x000fe200078ec0ff */
[----:B------:R-:W-:Y:S01]  /*2310*/  IMAD.MOV.U32 R12, RZ, RZ, R2 ;  /* 0x000000ffff0c7224 */ /* 0x000fe200078e0002 */
[----:B------:R-:W-:Y:S02]  /*2320*/  SHF.R.U32.HI R2, RZ, 0x14, R3 ;  /* 0x00000014ff027819 */ /* 0x000fe40000011603 */
[----:B------:R-:W-:Y:S02]  /*2330*/  LOP3.LUT R13, R6, 0x3ff00000, RZ, 0xfc, !PT ;  /* 0x3ff00000060d7812 */ /* 0x000fe400078efcff */
[----:B------:R-:W-:Y:S02]  /*2340*/  @!P0 LEA.HI R2, R23, 0xffffffca, RZ, 0xc ;  /* 0xffffffca17028811 */ /* 0x000fe400078f60ff */
[----:B------:R-:W-:-:S03]  /*2350*/  ISETP.GE.U32.AND P1, PT, R13, 0x3ff6a09f, PT ;  /* 0x3ff6a09f0d00780c */ /* 0x000fc60003f26070 */
[----:B------:R-:W-:-:S10]  /*2360*/  VIADD R3, R2, 0xfffffc01 ;  /* 0xfffffc0102037836 */ /* 0x000fd40000000000 */
[----:B------:R-:W-:Y:S02]  /*2370*/  @P1 VIADD R7, R13, 0xfff00000 ;  /* 0xfff000000d071836 */ /* 0x000fe40000000000 */
[----:B------:R-:W-:Y:S02]  /*2380*/  @P1 VIADD R3, R2, 0xfffffc02 ;  /* 0xfffffc0202031836 */ /* 0x000fe40000000000 */
[----:B------:R-:W-:-:S03]  /*2390*/  @P1 IMAD.MOV.U32 R13, RZ, RZ, R7 ;  /* 0x000000ffff0d1224 */ /* 0x000fc600078e0007 */
[----:B------:R-:W-:Y:S01]  /*23a0*/  LOP3.LUT R2, R3, 0x80000000, RZ, 0x3c, !PT ;  /* 0x8000000003027812 */ /* 0x000fe200078e3cff */
[----:B------:R-:W-:Y:S02]  /*23b0*/  IMAD.MOV.U32 R3, RZ, RZ, 0x43300000 ;  /* 0x43300000ff037424 */ /* 0x000fe400078e00ff */
        /* <DEDUP_REMOVED lines=13> */
[----:B------:R-:W-:-:S05]  /*2490*/  DADD R20, R20, R20 ;  /* 0x0000000014147229 */ /* 0x000fca0000000014 */
[----:B------:R-:W-:Y:S01]  /*24a0*/  DFMA R8, R16, R8, UR6 ;  /* 0x0000000610087e2b */ /* 0x000fe20008000008 */
[----:B------:R-:W-:Y:S01]  /*24b0*/  UMOV UR6, 0xe4faecd5 ;  /* 0xe4faecd500067882 */ /* 0x000fe20000000000 */
[----:B------:R-:W-:Y:S01]  /*24c0*/  UMOV UR7, 0x3f1745cd ;  /* 0x3f1745cd00077882 */ /* 0x000fe20000000000 */
[-C--:B------:R-:W-:Y:S02]  /*24d0*/  DFMA R20, R12, -R6.reuse, R20 ;  /* 0x800000060c14722b */ /* 0x080fe40000000014 */
[----:B------:R-:W-:-:S03]  /*24e0*/  DMUL R12, R6, R6 ;  /* 0x00000006060c7228 */ /* 0x000fc60000000000 */
[----:B------:R-:W-:Y:S01]  /*24f0*/  DFMA R8, R16, R8, UR6 ;  /* 0x0000000610087e2b */ /* 0x000fe20008000008 */
[----:B------:R-:W-:Y:S01]  /*2500*/  UMOV UR6, 0x258a578b ;  /* 0x258a578b00067882 */ /* 0x000fe20000000000 */
[----:B------:R-:W-:Y:S01]  /*2510*/  UMOV UR7, 0x3f3c71c7 ;  /* 0x3f3c71c700077882 */ /* 0x000fe20000000000 */
[----:B------:R-:W-:-:S05]  /*2520*/  DMUL R14, R14, R20 ;  /* 0x000000140e0e7228 */ /* 0x000fca0000000000 */
        /* <DEDUP_REMOVED lines=10> */
[----:B------:R-:W-:Y:S01]  /*25d0*/  DADD R24, -R8, UR6 ;  /* 0x0000000608187e29 */ /* 0x000fe20008000100 */
[----:B------:R-:W-:Y:S01]  /*25e0*/  UMOV UR6, 0xb9e7b0 ;  /* 0x00b9e7b000067882 */ /* 0x000fe20000000000 */
[----:B------:R-:W-:-:S06]  /*25f0*/  UMOV UR7, 0x3c46a4cb ;  /* 0x3c46a4cb00077882 */ /* 0x000fcc0000000000 */
[----:B------:R-:W-:Y:S02]  /*2600*/  DFMA R20, R16, R18, R24 ;  /* 0x000000121014722b */ /* 0x000fe40000000018 */
[C---:B------:R-:W-:Y:S01]  /*2610*/  DMUL R16, R6.reuse, R12 ;  /* 0x0000000c06107228 */ /* 0x040fe20000000000 */
[----:B------:R-:W-:Y:S01]  /*2620*/  VIADD R19, R15, 0x100000 ;  /* 0x001000000f137836 */ /* 0x000fe20000000000 */
[----:B------:R-:W-:Y:S01]  /*2630*/  DFMA R24, R6, R6, -R12 ;  /* 0x000000060618722b */ /* 0x000fe2000000080c */
[----:B------:R-:W-:-:S03]  /*2640*/  IMAD.MOV.U32 R18, RZ, RZ, R14 ;  /* 0x000000ffff127224 */ /* 0x000fc600078e000e */
[----:B------:R-:W-:Y:S01]  /*2650*/  DADD R20, R20, -UR6 ;  /* 0x8000000614147e29 */ /* 0x000fe20008000000 */
[----:B------:R-:W-:Y:S01]  /*2660*/  UMOV UR6, 0x80000000 ;  /* 0x8000000000067882 */ /* 0x000fe20000000000 */
[C---:B------:R-:W-:Y:S01]  /*2670*/  DFMA R26, R6.reuse, R12, -R16 ;  /* 0x0000000c061a722b */ /* 0x040fe20000000810 */
[----:B------:R-:W-:Y:S01]  /*2680*/  UMOV UR7, 0x43300000 ;  /* 0x4330000000077882 */ /* 0x000fe20000000000 */
[----:B------:R-:W-:-:S04]  /*2690*/  DFMA R24, R6, R18, R24 ;  /* 0x000000120618722b */ /* 0x000fc80000000018 */
[----:B------:R-:W-:Y:S02]  /*26a0*/  DADD R18, R8, R20 ;  /* 0x0000000008127229 */ /* 0x000fe40000000014 */
[----:B------:R-:W-:-:S06]  /*26b0*/  DFMA R26, R14, R12, R26 ;  /* 0x0000000c0e1a722b */ /* 0x000fcc000000001a */
[----:B------:R-:W-:Y:S02]  /*26c0*/  DMUL R12, R18, R16 ;  /* 0x00000010120c7228 */ /* 0x000fe40000000000 */
[----:B------:R-:W-:Y:S02]  /*26d0*/  DFMA R24, R6, R24, R26 ;  /* 0x000000180618722b */ /* 0x000fe4000000001a */
[----:B------:R-:W-:-:S04]  /*26e0*/  DADD R26, R8, -R18 ;  /* 0x00000000081a7229 */ /* 0x000fc80000000812 */
[----:B------:R-:W-:-:S04]  /*26f0*/  DFMA R8, R18, R16, -R12 ;  /* 0x000000101208722b */ /* 0x000fc8000000080c */
[----:B------:R-:W-:-:S04]  /*2700*/  DADD R26, R20, R26 ;  /* 0x00000000141a7229 */ /* 0x000fc8000000001a */
[----:B------:R-:W-:-:S08]  /*2710*/  DFMA R8, R18, R24, R8 ;  /* 0x000000181208722b */ /* 0x000fd00000000008 */
[----:B------:R-:W-:-:S08]  /*2720*/  DFMA R26, R26, R16, R8 ;  /* 0x000000101a1a722b */ /* 0x000fd00000000008 */
[----:B------:R-:W-:-:S08]  /*2730*/  DADD R16, R12, R26 ;  /* 0x000000000c107229 */ /* 0x000fd0000000001a */
[--C-:B------:R-:W-:Y:S02]  /*2740*/  DADD R8, R6, R16.reuse ;  /* 0x0000000006087229 */ /* 0x100fe40000000010 */
[----:B------:R-:W-:-:S06]  /*2750*/  DADD R12, R12, -R16 ;  /* 0x000000000c0c7229 */ /* 0x000fcc0000000810 */
[----:B------:R-:W-:Y:S02]  /*2760*/  DADD R6, R6, -R8 ;  /* 0x0000000006067229 */ /* 0x000fe40000000808 */
[----:B------:R-:W-:-:S06]  /*2770*/  DADD R12, R26, R12 ;  /* 0x000000001a0c7229 */ /* 0x000fcc000000000c */
[----:B------:R-:W-:-:S08]  /*2780*/  DADD R6, R16, R6 ;  /* 0x0000000010067229 */ /* 0x000fd00000000006 */
[----:B------:R-:W-:-:S08]  /*2790*/  DADD R6, R12, R6 ;  /* 0x000000000c067229 */ /* 0x000fd00000000006 */
[----:B------:R-:W-:Y:S02]  /*27a0*/  DADD R6, R14, R6 ;  /* 0x000000000e067229 */ /* 0x000fe40000000006 */
[----:B------:R-:W-:Y:S01]  /*27b0*/  DADD R14, R2, -UR6 ;  /* 0x80000006020e7e29 */ /* 0x000fe20008000000 */
[----:B------:R-:W-:Y:S01]  /*27c0*/  UMOV UR6, 0xfefa39ef ;  /* 0xfefa39ef00067882 */ /* 0x000fe20000000000 */
[----:B------:R-:W-:-:S04]  /*27d0*/  UMOV UR7, 0x3fe62e42 ;  /* 0x3fe62e4200077882 */ /* 0x000fc80000000000 */
[----:B------:R-:W-:-:S08]  /*27e0*/  DADD R12, R8, R6 ;  /* 0x00000000080c7229 */ /* 0x000fd00000000006 */
[--C-:B------:R-:W-:Y:S02]  /*27f0*/  DFMA R2, R14, UR6, R12.reuse ;  /* 0x000000060e027c2b */ /* 0x100fe4000800000c */
[----:B------:R-:W-:-:S06]  /*2800*/  DADD R8, R8, -R12 ;  /* 0x0000000008087229 */ /* 0x000fcc000000080c */
[----:B------:R-:W-:Y:S02]  /*2810*/  DFMA R16, R14, -UR6, R2 ;  /* 0x800000060e107c2b */ /* 0x000fe40008000002 */
[----:B------:R-:W-:-:S06]  /*2820*/  DADD R8, R6, R8 ;  /* 0x0000000006087229 */ /* 0x000fcc0000000008 */
[----:B------:R-:W-:-:S08]  /*2830*/  DADD R16, -R12, R16 ;  /* 0x000000000c107229 */ /* 0x000fd00000000110 */
[----:B------:R-:W-:-:S08]  /*2840*/  DADD R8, R8, -R16 ;  /* 0x0000000008087229 */ /* 0x000fd00000000810 */
[----:B------:R-:W-:-:S08]  /*2850*/  DFMA R8, R14, UR8, R8 ;  /* 0x000000080e087c2b */ /* 0x000fd00008000008 */
[----:B------:R-:W-:-:S08]  /*2860*/  DADD R6, R2, R8 ;  /* 0x0000000002067229 */ /* 0x000fd00000000008 */
[----:B------:R-:W-:Y:S02]  /*2870*/  DADD R12, R2, -R6 ;  /* 0x00000000020c7229 */ /* 0x000fe40000000806 */
[----:B------:R-:W-:-:S06]  /*2880*/  DMUL R2, R6, 2.5 ;  /* 0x4004000006027828 */ /* 0x000fcc0000000000 */
[----:B------:R-:W-:Y:S02]  /*2890*/  DADD R12, R8, R12 ;  /* 0x00000000080c7229 */ /* 0x000fe4000000000c */
[----:B------:R-:W-:Y:S01]  /*28a0*/  DFMA R6, R6, 2.5, -R2 ;  /* 0x400400000606782b */ /* 0x000fe20000000802 */
[----:B------:R-:W-:Y:S02]  /*28b0*/  IMAD.MOV.U32 R8, RZ, RZ, 0x652b82fe ;  /* 0x652b82feff087424 */ /* 0x000fe400078e00ff */
[----:B------:R-:W-:-:S05]  /*28c0*/  IMAD.MOV.U32 R9, RZ, RZ, 0x3ff71547 ;  /* 0x3ff71547ff097424 */ /* 0x000fca00078e00ff */
[----:B------:R-:W-:-:S08]  /*28d0*/  DFMA R12, R12, 2.5, R6 ;  /* 0x400400000c0c782b */ /* 0x000fd00000000006 */
[----:B------:R-:W-:-:S08]  /*28e0*/  DADD R6, R2, R12 ;  /* 0x0000000002067229 */ /* 0x000fd0000000000c */
[----:B------:R-:W-:Y:S02]  /*28f0*/  DFMA R8, R6, R8, 6.75539944105574400000e+15 ;  /* 0x433800000608742b */ /* 0x000fe40000000008 */
[----:B------:R-:W-:Y:S01]  /*2900*/  FSETP.GEU.AND P0, PT, |R7|, 4.1917929649353027344, PT ;  /* 0x4086232b0700780b */ /* 0x000fe20003f0e200 */
[----:B------:R-:W-:-:S05]  /*2910*/  DADD R2, R2, -R6 ;  /* 0x0000000002027229 */ /* 0x000fca0000000806 */
[----:B------:R-:W-:-:S03]  /*2920*/  DADD R14, R8, -6.75539944105574400000e+15 ;  /* 0xc3380000080e7429 */ /* 0x000fc60000000000 */
[----:B------:R-:W-:-:S05]  /*2930*/  DADD R12, R12, R2 ;  /* 0x000000000c0c7229 */ /* 0x000fca0000000002 */
[----:B------:R-:W-:Y:S01]  /*2940*/  DFMA R16, R14, -UR6, R6 ;  /* 0x800000060e107c2b */ /* 0x000fe20008000006 */
[----:B------:R-:W-:Y:S01]  /*2950*/  UMOV UR6, 0x3b39803f ;  /* 0x3b39803f00067882 */ /* 0x000fe20000000000 */
[----:B------:R-:W-:-:S06]  /*2960*/  UMOV UR7, 0x3c7abc9e ;  /* 0x3c7abc9e00077882 */ /* 0x000fcc0000000000 */
        /* <DEDUP_REMOVED lines=31> */
[----:B------:R-:W-:-:S10]  /*2b60*/  DFMA R14, R14, R16, 1 ;  /* 0x3ff000000e0e742b */ /* 0x000fd40000000010 */
[----:B------:R-:W-:Y:S02]  /*2b70*/  IMAD R3, R8, 0x100000, R15 ;  /* 0x0010000008037824 */ /* 0x000fe400078e020f */
[----:B------:R-:W-:Y:S01]  /*2b80*/  IMAD.MOV.U32 R2, RZ, RZ, R14 ;  /* 0x000000ffff027224 */ /* 0x000fe200078e000e */
[----:B------:R-:W-:Y:S06]  /*2b90*/  @!P0 BRA `(.L_x_30) ;  /* 0x0000000000308947 */ /* 0x000fec0003800000 */
[----:B------:R-:W-:Y:S01]  /*2ba0*/  FSETP.GEU.AND P1, PT, |R7|, 4.2275390625, PT ;  /* 0x408748000700780b */ /* 0x000fe20003f2e200 */
[C---:B------:R-:W-:Y:S02]  /*2bb0*/  DADD R16, R6.reuse, +INF ;  /* 0x7ff0000006107429 */ /* 0x040fe40000000000 */
[----:B------:R-:W-:-:S08]  /*2bc0*/  DSETP.GEU.AND P0, PT, R6, RZ, PT ;  /* 0x000000ff0600722a */ /* 0x000fd00003f0e000 */
[----:B------:R-:W-:Y:S02]  /*2bd0*/  FSEL R3, R17, RZ, P0 ;  /* 0x000000ff11037208 */ /* 0x000fe40000000000 */
[----:B------:R-:W-:-:S04]  /*2be0*/  @!P1 LEA.HI R2, R8, R8, RZ, 0x1 ;  /* 0x0000000808029211 */ /* 0x000fc800078f08ff */
[----:B------:R-:W-:Y:S02]  /*2bf0*/  @!P1 SHF.R.S32.HI R7, RZ, 0x1, R2 ;  /* 0x00000001ff079819 */ /* 0x000fe40000011402 */
[----:B------:R-:W-:-:S03]  /*2c00*/  FSEL R2, R16, RZ, P0 ;  /* 0x000000ff10027208 */ /* 0x000fc60000000000 */
[----:B------:R-:W-:Y:S02]  /*2c10*/  @!P1 IMAD.IADD R6, R8, 0x1, -R7 ;  /* 0x0000000108069824 */ /* 0x000fe400078e0a07 */
[----:B------:R-:W-:-:S03]  /*2c20*/  @!P1 IMAD R15, R7, 0x100000, R15 ;  /* 0x00100000070f9824 */ /* 0x000fc600078e020f */
[----:B------:R-:W-:Y:S01]  /*2c30*/  @!P1 LEA R7, R6, 0x3ff00000, 0x14 ;  /* 0x3ff0000006079811 */ /* 0x000fe200078ea0ff */
[----:B------:R-:W-:-:S06]  /*2c40*/  @!P1 IMAD.MOV.U32 R6, RZ, RZ, RZ ;  /* 0x000000ffff069224 */ /* 0x000fcc00078e00ff */
[----:B------:R-:W-:-:S11]  /*2c50*/  @!P1 DMUL R2, R14, R6 ;  /* 0x000000060e029228 */ /* 0x000fd60000000000 */
.L_x_30:
[----:B------:R-:W-:Y:S02]  /*2c60*/  DFMA R6, R12, R2, R2 ;  /* 0x000000020c06722b */ /* 0x000fe40000000002 */
[----:B------:R-:W-:-:S08]  /*2c70*/  DSETP.NEU.AND P0, PT, |R2|, +INF , PT ;  /* 0x7ff000000200742a */ /* 0x000fd00003f0d200 */
[----:B------:R-:W-:Y:S01]  /*2c80*/  FSEL R8, R2, R6, !P0 ;  /* 0x0000000602087208 */ /* 0x000fe20004000000 */
[----:B------:R-:W-:Y:S01]  /*2c90*/  IMAD.MOV.U32 R2, RZ, RZ, R0 ;  /* 0x000000ffff027224 */ /* 0x000fe200078e0000 */
[----:B------:R-:W-:Y:S01]  /*2ca0*/  FSEL R6, R3, R7, !P0 ;  /* 0x0000000703067208 */ /* 0x000fe20004000000 */
[----:B------:R-:W-:-:S04]  /*2cb0*/  IMAD.MOV.U32 R3, RZ, RZ, 0x0 ;  /* 0x00000000ff037424 */ /* 0x000fc800078e00ff */
[----:B------:R-:W-:Y:S05]  /*2cc0*/  RET.REL.NODEC R2 `(_Z15naiveRiemannSumIdXadL_Z18complex_kernel_gpuIdET_S1_EEEvS1_S1_iPS1_) ;  /* 0xffffffd002cc7950 */ /* 0x000fea0003c3ffff */
        .type           $_Z15naiveRiemannSumIdXadL_Z18complex_kernel_gpuIdET_S1_EEEvS1_S1_iPS1_$__internal_trig_reduction_slowpathd,@function
        .size           $_Z15naiveRiemannSumIdXadL_Z18complex_kernel_gpuIdET_S1_EEEvS1_S1_iPS1_$__internal_trig_reduction_slowpathd,(.L_x_42 - $_Z15naiveRiemannSumIdXadL_Z18complex_kernel_gpuIdET_S1_EEEvS1_S1_iPS1_$__internal_trig_reduction_slowpathd)
$_Z15naiveRiemannSumIdXadL_Z18complex_kernel_gpuIdET_S1_EEEvS1_S1_iPS1_$__internal_trig_reduction_slowpathd:
[----:B------:R-:W-:Y:S01]  /*2cd0*/  SHF.R.U32.HI R2, RZ, 0x14, R3 ;  /* 0x00000014ff027819 */ /* 0x000fe20000011603 */
[----:B------:R-:W-:Y:S02]  /*2ce0*/  IMAD.MOV.U32 R8, RZ, RZ, R6 ;  /* 0x000000ffff087224 */ /* 0x000fe400078e0006 */
[----:B------:R-:W-:Y:S01]  /*2cf0*/  IMAD.MOV.U32 R6, RZ, RZ, RZ ;  /* 0x000000ffff067224 */ /* 0x000fe200078e00ff */
[----:B------:R-:W-:-:S04]  /*2d00*/  LOP3.LUT R5, R2, 0x7ff, RZ, 0xc0, !PT ;  /* 0x000007ff02057812 */ /* 0x000fc800078ec0ff */
[----:B------:R-:W-:-:S13]  /*2d10*/  ISETP.NE.AND P0, PT, R5, 0x7ff, PT ;  /* 0x000007ff0500780c */ /* 0x000fda0003f05270 */
[----:B------:R-:W-:Y:S05]  /*2d20*/  @!P0 BRA `(.L_x_31) ;  /* 0x0000000800488947 */ /* 0x000fea0003800000 */
[----:B------:R-:W-:Y:S01]  /*2d30*/  VIADD R5, R5, 0xfffffc00 ;  /* 0xfffffc0005057836 */ /* 0x000fe20000000000 */
[----:B------:R-:W-:Y:S01]  /*2d40*/  BSSY.RECONVERGENT B2, `(.L_x_32) ;  /* 0x000002f000027945 */ /* 0x000fe20003800200 */
[----:B------:R-:W-:-:S03]  /*2d50*/  CS2R R16, SRZ ;  /* 0x0000000000107805 */ /* 0x000fc6000001ff00 */
[----:B------:R-:W-:Y:S02]  /*2d60*/  SHF.R.U32.HI R4, RZ, 0x6, R5 ;  /* 0x00000006ff047819 */ /* 0x000fe40000011605 */
[----:B------:R-:W-:Y:S02]  /*2d70*/  ISETP.GE.U32.AND P0, PT, R5, 0x80, PT ;  /* 0x000000800500780c */ /* 0x000fe40003f06070 */
[C---:B------:R-:W-:Y:S02]  /*2d80*/  IADD3 R5, PT, PT, -R4.reuse, 0x13, RZ ;  /* 0x0000001304057810 */ /* 0x040fe40007ffe1ff */
[----:B------:R-:W-:Y:S02]  /*2d90*/  IADD3 R21, PT, PT, -R4, 0xf, RZ ;  /* 0x0000000f04157810 */ /* 0x000fe40007ffe1ff */
[----:B------:R-:W-:-:S04]  /*2da0*/  SEL R5, R5, 0x12, P0 ;  /* 0x0000001205057807 */ /* 0x000fc80000000000 */
[----:B------:R-:W-:-:S13]  /*2db0*/  ISETP.GE.AND P0, PT, R21, R5, PT ;  /* 0x000000051500720c */ /* 0x000fda0003f06270 */
[----:B------:R-:W-:Y:S05]  /*2dc0*/  @P0 BRA `(.L_x_33) ;  /* 0x0000000000980947 */ /* 0x000fea0003800000 */
[----:B------:R-:W0:Y:S01]  /*2dd0*/  LDC.64 R14, c[0x0][0x358] ;  /* 0x0000d600ff0e7b82 */ /* 0x000e220000000a00 */
[C---:B------:R-:W-:Y:S01]  /*2de0*/  SHF.L.U64.HI R6, R8.reuse, 0xb, R3 ;  /* 0x0000000b08067819 */ /* 0x040fe20000010203 */
[----:B------:R-:W-:Y:S01]  /*2df0*/  BSSY.RECONVERGENT B3, `(.L_x_34) ;  /* 0x0000022000037945 */ /* 0x000fe20003800200 */
[----:B------:R-:W-:Y:S01]  /*2e00*/  IMAD.SHL.U32 R7, R8, 0x800, RZ ;  /* 0x0000080008077824 */ /* 0x000fe200078e00ff */
[----:B------:R-:W-:Y:S01]  /*2e10*/  IADD3 R9, PT, PT, RZ, -R4, -R5 ;  /* 0x80000004ff097210 */ /* 0x000fe20007ffe805 */
[----:B------:R-:W-:Y:S01]  /*2e20*/  IMAD.MOV.U32 R8, RZ, RZ, RZ ;  /* 0x000000ffff087224 */ /* 0x000fe200078e00ff */
[----:B------:R-:W-:Y:S02]  /*2e30*/  CS2R R16, SRZ ;  /* 0x0000000000107805 */ /* 0x000fe4000001ff00 */
[----:B------:R-:W-:-:S07]  /*2e40*/  LOP3.LUT R6, R6, 0x80000000, RZ, 0xfc, !PT ;  /* 0x8000000006067812 */ /* 0x000fce00078efcff */
.L_x_35:
[----:B------:R-:W1:Y:S01]  /*2e50*/  LDC.64 R18, c[0x4][RZ] ;  /* 0x01000000ff127b82 */ /* 0x000e620000000a00 */
[----:B0-----:R-:W-:Y:S02]  /*2e60*/  R2UR UR6, R14 ;  /* 0x000000000e0672ca */ /* 0x001fe400000e0000 */
[----:B------:R-:W-:Y:S01]  /*2e70*/  R2UR UR7, R15 ;  /* 0x000000000f0772ca */ /* 0x000fe200000e0000 */
[----:B-1----:R-:W-:-:S12]  /*2e80*/  IMAD.WIDE R18, R21, 0x8, R18 ;  /* 0x0000000815127825 */ /* 0x002fd800078e0212 */
[----:B------:R-:W2:Y:S01]  /*2e90*/  LDG.E.64.CONSTANT R18, desc[UR6][R18.64] ;  /* 0x0000000612127981 */ /* 0x000ea2000c1e9b00 */
[----:B------:R-:W-:Y:S02]  /*2ea0*/  VIADD R9, R9, 0x1 ;  /* 0x0000000109097836 */ /* 0x000fe40000000000 */
[----:B------:R-:W-:Y:S02]  /*2eb0*/  VIADD R21, R21, 0x1 ;  /* 0x0000000115157836 */ /* 0x000fe40000000000 */
[----:B--2---:R-:W-:-:S04]  /*2ec0*/  IMAD.WIDE.U32 R16, P2, R18, R7, R16 ;  /* 0x0000000712107225 */ /* 0x004fc80007840010 */
[----:B------:R-:W-:Y:S02]  /*2ed0*/  IMAD R23, R18, R6, RZ ;  /* 0x0000000612177224 */ /* 0x000fe400078e02ff */
[CC--:B------:R-:W-:Y:S02]  /*2ee0*/  IMAD R20, R19.reuse, R7.reuse, RZ ;  /* 0x0000000713147224 */ /* 0x0c0fe400078e02ff */
[----:B------:R-:W-:Y:S01]  /*2ef0*/  IMAD.HI.U32 R25, R19, R7, RZ ;  /* 0x0000000713197227 */ /* 0x000fe200078e00ff */
[----:B------:R-:W-:-:S03]  /*2f00*/  IADD3 R17, P0, PT, R23, R17, RZ ;  /* 0x0000001117117210 */ /* 0x000fc60007f1e0ff */
[----:B------:R-:W-:Y:S01]  /*2f10*/  IMAD R23, R8, 0x8, R1 ;  /* 0x0000000808177824 */ /* 0x000fe200078e0201 */
[----:B------:R-:W-:Y:S01]  /*2f20*/  IADD3 R17, P1, PT, R20, R17, RZ ;  /* 0x0000001114117210 */ /* 0x000fe20007f3e0ff */
[----:B------:R-:W-:-:S04]  /*2f30*/  IMAD.HI.U32 R20, R18, R6, RZ ;  /* 0x0000000612147227 */ /* 0x000fc800078e00ff */
[----:B------:R-:W-:Y:S01]  /*2f40*/  IMAD.X R18, RZ, RZ, R20, P2 ;  /* 0x000000ffff127224 */ /* 0x000fe200010e0614 */
[----:B------:R0:W-:Y:S01]  /*2f50*/  STL.64 [R23], R16 ;  /* 0x0000001017007387 */ /* 0x0001e20000100a00 */
[----:B------:R-:W-:-:S03]  /*2f60*/  IMAD.HI.U32 R20, R19, R6, RZ ;  /* 0x0000000613147227 */ /* 0x000fc600078e00ff */
[----:B------:R-:W-:Y:S01]  /*2f70*/  IADD3.X R18, P0, PT, R25, R18, RZ, P0, !PT ;  /* 0x0000001219127210 */ /* 0x000fe2000071e4ff */
[----:B------:R-:W-:Y:S02]  /*2f80*/  IMAD R19, R19, R6, RZ ;  /* 0x0000000613137224 */ /* 0x000fe400078e02ff */
[----:B------:R-:W-:-:S03]  /*2f90*/  VIADD R8, R8, 0x1 ;  /* 0x0000000108087836 */ /* 0x000fc60000000000 */
[----:B------:R-:W-:Y:S01]  /*2fa0*/  IADD3.X R19, P1, PT, R19, R18, RZ, P1, !PT ;  /* 0x0000001213137210 */ /* 0x000fe20000f3e4ff */
[----:B------:R-:W-:Y:S01]  /*2fb0*/  IMAD.X R18, RZ, RZ, R20, P0 ;  /* 0x000000ffff127224 */ /* 0x000fe200000e0614 */
[----:B------:R-:W-:-:S03]  /*2fc0*/  ISETP.NE.AND P0, PT, R9, -0xf, PT ;  /* 0xfffffff10900780c */ /* 0x000fc60003f05270 */
[----:B------:R-:W-:Y:S02]  /*2fd0*/  IMAD.X R18, RZ, RZ, R18, P1 ;  /* 0x000000ffff127224 */ /* 0x000fe400008e0612 */
[----:B0-----:R-:W-:Y:S02]  /*2fe0*/  IMAD.MOV.U32 R16, RZ, RZ, R19 ;  /* 0x000000ffff107224 */ /* 0x001fe400078e0013 */
[----:B------:R-:W-:-:S06]  /*2ff0*/  IMAD.MOV.U32 R17, RZ, RZ, R18 ;  /* 0x000000ffff117224 */ /* 0x000fcc00078e0012 */
[----:B------:R-:W-:Y:S05]  /*3000*/  @P0 BRA `(.L_x_35) ;  /* 0xfffffffc00900947 */ /* 0x000fea000383ffff */
[----:B------:R-:W-:Y:S05]  /*3010*/  BSYNC.RECONVERGENT B3 ;  /* 0x0000000000037941 */ /* 0x000fea0003800200 */
.L_x_34:
[----:B------:R-:W-:-:S07]  /*3020*/  IMAD.MOV.U32 R21, RZ, RZ, R5 ;  /* 0x000000ffff157224 */ /* 0x000fce00078e0005 */
.L_x_33:
[----:B------:R-:W-:Y:S05]  /*3030*/  BSYNC.RECONVERGENT B2 ;  /* 0x0000000000027941 */ /* 0x000fea0003800200 */
.L_x_32:
[----:B------:R-:W-:Y:S01]  /*3040*/  LOP3.LUT P0, R25, R2, 0x3f, RZ, 0xc0, !PT ;  /* 0x0000003f02197812 */ /* 0x000fe2000780c0ff */
[----:B------:R-:W-:-:S04]  /*3050*/  IMAD.IADD R4, R4, 0x1, R21 ;  /* 0x0000000104047824 */ /* 0x000fc800078e0215 */
[----:B------:R-:W-:-:S05]  /*3060*/  IMAD.U32 R27, R4, 0x8, R1 ;  /* 0x00000008041b7824 */ /* 0x000fca00078e0001 */
[----:B------:R0:W-:Y:S04]  /*3070*/  STL.64 [R27+-0x78], R16 ;  /* 0xffff88101b007387 */ /* 0x0001e80000100a00 */
[----:B------:R-:W2:Y:S04]  /*3080*/  @P0 LDL.64 R14, [R1+0x8] ;  /* 0x00000800010e0983 */ /* 0x000ea80000100a00 */
[----:B------:R-:W3:Y:S04]  /*3090*/  LDL.64 R4, [R1+0x10] ;  /* 0x0000100001047983 */ /* 0x000ee80000100a00 */
[----:B------:R-:W4:Y:S01]  /*30a0*/  LDL.64 R6, [R1+0x18] ;  /* 0x0000180001067983 */ /* 0x000f220000100a00 */
[----:B------:R-:W-:Y:S01]  /*30b0*/  @P0 LOP3.LUT R2, R25, 0x3f, RZ, 0x3c, !PT ;  /* 0x0000003f19020812 */ /* 0x000fe200078e3cff */
[----:B------:R-:W-:Y:S01]  /*30c0*/  BSSY.RECONVERGENT B2, `(.L_x_36) ;  /* 0x0000034000027945 */ /* 0x000fe20003800200 */
[----:B--2---:R-:W-:-:S02]  /*30d0*/  @P0 SHF.R.U64 R9, R14, 0x1, R15 ;  /* 0x000000010e090819 */ /* 0x004fc4000000120f */
[----:B------:R-:W-:Y:S02]  /*30e0*/  @P0 SHF.R.U32.HI R15, RZ, 0x1, R15 ;  /* 0x00000001ff0f0819 */ /* 0x000fe4000001160f */
[CC--:B---3--:R-:W-:Y:S02]  /*30f0*/  @P0 SHF.L.U32 R19, R4.reuse, R25.reuse, RZ ;  /* 0x0000001904130219 */ /* 0x0c8fe400000006ff */
[----:B------:R-:W-:Y:S02]  /*3100*/  @P0 SHF.R.U64 R8, R9, R2, R15 ;  /* 0x0000000209080219 */ /* 0x000fe4000000120f */
[--C-:B------:R-:W-:Y:S02]  /*3110*/  @P0 SHF.R.U32.HI R23, RZ, 0x1, R5.reuse ;  /* 0x00000001ff170819 */ /* 0x100fe40000011605 */
[C-C-:B------:R-:W-:Y:S02]  /*3120*/  @P0 SHF.R.U64 R21, R4.reuse, 0x1, R5.reuse ;  /* 0x0000000104150819 */ /* 0x140fe40000001205 */
[----:B------:R-:W-:-:S02]  /*3130*/  @P0 SHF.L.U64.HI R14, R4, R25, R5 ;  /* 0x00000019040e0219 */ /* 0x000fc40000010205 */
[----:B------:R-:W-:Y:S02]  /*3140*/  @P0 SHF.R.U32.HI R9, RZ, R2, R15 ;  /* 0x00000002ff090219 */ /* 0x000fe4000001160f */
[----:B------:R-:W-:Y:S02]  /*3150*/  @P0 LOP3.LUT R4, R19, R8, RZ, 0xfc, !PT ;  /* 0x0000000813040212 */ /* 0x000fe400078efcff */
[----:B----4-:R-:W-:Y:S02]  /*3160*/  @P0 SHF.L.U32 R15, R6, R25, RZ ;  /* 0x00000019060f0219 */ /* 0x010fe400000006ff */
[----:B0-----:R-:W-:Y:S02]  /*3170*/  @P0 SHF.R.U64 R16, R21, R2, R23 ;  /* 0x0000000215100219 */ /* 0x001fe40000001217 */
[----:B------:R-:W-:Y:S01]  /*3180*/  @P0 LOP3.LUT R5, R14, R9, RZ, 0xfc, !PT ;  /* 0x000000090e050212 */ /* 0x000fe200078efcff */
[----:B------:R-:W-:Y:S01]  /*3190*/  IMAD.SHL.U32 R14, R4, 0x4, RZ ;  /* 0x00000004040e7824 */ /* 0x000fe200078e00ff */
[----:B------:R-:W-:-:S02]  /*31a0*/  @P0 SHF.L.U64.HI R25, R6, R25, R7 ;  /* 0x0000001906190219 */ /* 0x000fc40000010207 */
[----:B------:R-:W-:Y:S02]  /*31b0*/  @P0 LOP3.LUT R6, R15, R16, RZ, 0xfc, !PT ;  /* 0x000000100f060212 */ /* 0x000fe400078efcff */
[----:B------:R-:W-:Y:S02]  /*31c0*/  @P0 SHF.R.U32.HI R2, RZ, R2, R23 ;  /* 0x00000002ff020219 */ /* 0x000fe40000011617 */
[----:B------:R-:W-:Y:S02]  /*31d0*/  SHF.L.U64.HI R15, R4, 0x2, R5 ;  /* 0x00000002040f7819 */ /* 0x000fe40000010205 */
[----:B------:R-:W-:Y:S02]  /*31e0*/  @P0 LOP3.LUT R7, R25, R2, RZ, 0xfc, !PT ;  /* 0x0000000219070212 */ /* 0x000fe400078efcff */
[----:B------:R-:W-:Y:S02]  /*31f0*/  SHF.L.W.U32.HI R5, R5, 0x2, R6 ;  /* 0x0000000205057819 */ /* 0x000fe40000010e06 */
[----:B------:R-:W-:-:S02]  /*3200*/  IADD3 RZ, P0, PT, RZ, -R14, RZ ;  /* 0x8000000effff7210 */ /* 0x000fc40007f1e0ff */
[----:B------:R-:W-:Y:S02]  /*3210*/  LOP3.LUT R2, RZ, R15, RZ, 0x33, !PT ;  /* 0x0000000fff027212 */ /* 0x000fe400078e33ff */
[----:B------:R-:W-:Y:S02]  /*3220*/  SHF.L.W.U32.HI R6, R6, 0x2, R7 ;  /* 0x0000000206067819 */ /* 0x000fe40000010e07 */
[----:B------:R-:W-:Y:S02]  /*3230*/  LOP3.LUT R4, RZ, R5, RZ, 0x33, !PT ;  /* 0x00000005ff047212 */ /* 0x000fe400078e33ff */
[----:B------:R-:W-:Y:S02]  /*3240*/  IADD3.X R8, P0, PT, RZ, R2, RZ, P0, !PT ;  /* 0x00000002ff087210 */ /* 0x000fe4000071e4ff */
[----:B------:R-:W-:Y:S02]  /*3250*/  LOP3.LUT R9, RZ, R6, RZ, 0x33, !PT ;  /* 0x00000006ff097212 */ /* 0x000fe400078e33ff */
[----:B------:R-:W-:-:S02]  /*3260*/  IADD3.X R2, P1, PT, RZ, R4, RZ, P0, !PT ;  /* 0x00000004ff027210 */ /* 0x000fc4000073e4ff */
[----:B------:R-:W-:-:S03]  /*3270*/  ISETP.GT.U32.AND P2, PT, R5, -0x1, PT ;  /* 0xffffffff0500780c */ /* 0x000fc60003f44070 */
[----:B------:R-:W-:Y:S01]  /*3280*/  IMAD.X R9, RZ, RZ, R9, P1 ;  /* 0x000000ffff097224 */ /* 0x000fe200008e0609 */
[----:B------:R-:W-:-:S04]  /*3290*/  ISETP.GT.AND.EX P0, PT, R6, -0x1, PT, P2 ;  /* 0xffffffff0600780c */ /* 0x000fc80003f04320 */
[----:B------:R-:W-:Y:S02]  /*32a0*/  SEL R4, R6, R9, P0 ;  /* 0x0000000906047207 */ /* 0x000fe40000000000 */
[----:B------:R-:W-:Y:S02]  /*32b0*/  SEL R19, R5, R2, P0 ;  /* 0x0000000205137207 */ /* 0x000fe40000000000 */
[----:B------:R-:W-:Y:S02]  /*32c0*/  ISETP.NE.U32.AND P1, PT, R4, RZ, PT ;  /* 0x000000ff0400720c */ /* 0x000fe40003f25070 */
[----:B------:R-:W-:Y:S02]  /*32d0*/  SEL R15, R15, R8, P0 ;  /* 0x000000080f0f7207 */ /* 0x000fe40000000000 */
[----:B------:R-:W-:Y:S01]  /*32e0*/  SEL R5, R19, R4, !P1 ;  /* 0x0000000413057207 */ /* 0x000fe20004800000 */
[----:B------:R-:W-:-:S05]  /*32f0*/  @!P0 IMAD.MOV R14, RZ, RZ, -R14 ;  /* 0x000000ffff0e8224 */ /* 0x000fca00078e0a0e */
[----:B------:R-:W0:Y:S02]  /*3300*/  FLO.U32 R5, R5 ;  /* 0x0000000500057300 */ /* 0x000e2400000e0000 */
[C---:B0-----:R-:W-:Y:S02]  /*3310*/  IADD3 R9, PT, PT, -R5.reuse, 0x1f, RZ ;  /* 0x0000001f05097810 */ /* 0x041fe40007ffe1ff */
[----:B------:R-:W-:-:S03]  /*3320*/  IADD3 R2, PT, PT, -R5, 0x3f, RZ ;  /* 0x0000003f05027810 */ /* 0x000fc60007ffe1ff */
[----:B------:R-:W-:-:S05]  /*3330*/  @P1 IMAD.MOV R2, RZ, RZ, R9 ;  /* 0x000000ffff021224 */ /* 0x000fca00078e0209 */
[----:B------:R-:W-:-:S13]  /*3340*/  ISETP.NE.AND P1, PT, R2, RZ, PT ;  /* 0x000000ff0200720c */ /* 0x000fda0003f25270 */
[----:B------:R-:W-:Y:S05]  /*3350*/  @!P1 BRA `(.L_x_37) ;  /* 0x0000000000289947 */ /* 0x000fea0003800000 */
[--C-:B------:R-:W-:Y:S02]  /*3360*/  SHF.R.U64 R9, R14, 0x1, R15.reuse ;  /* 0x000000010e097819 */ /* 0x100fe4000000120f */
[C---:B------:R-:W-:Y:S02]  /*3370*/  LOP3.LUT R5, R2.reuse, 0x3f, RZ, 0xc0, !PT ;  /* 0x0000003f02057812 */ /* 0x040fe400078ec0ff */
[----:B------:R-:W-:Y:S02]  /*3380*/  SHF.R.U32.HI R15, RZ, 0x1, R15 ;  /* 0x00000001ff0f7819 */ /* 0x000fe4000001160f */
[----:B------:R-:W-:Y:S02]  /*3390*/  LOP3.LUT R8, R2, 0x3f, RZ, 0xc, !PT ;  /* 0x0000003f02087812 */ /* 0x000fe400078e0cff */
[CC--:B------:R-:W-:Y:S02]  /*33a0*/  SHF.L.U64.HI R17, R19.reuse, R5.reuse, R4 ;  /* 0x0000000513117219 */ /* 0x0c0fe40000010204 */
[----:B------:R-:W-:-:S02]  /*33b0*/  SHF.L.U32 R5, R19, R5, RZ ;  /* 0x0000000513057219 */ /* 0x000fc400000006ff */
[-CC-:B------:R-:W-:Y:S02]  /*33c0*/  SHF.R.U64 R4, R9, R8.reuse, R15.reuse ;  /* 0x0000000809047219 */ /* 0x180fe4000000120f */
[----:B------:R-:W-:Y:S02]  /*33d0*/  SHF.R.U32.HI R8, RZ, R8, R15 ;  /* 0x00000008ff087219 */ /* 0x000fe4000001160f */
[----:B------:R-:W-:Y:S02]  /*33e0*/  LOP3.LUT R19, R5, R4, RZ, 0xfc, !PT ;  /* 0x0000000405137212 */ /* 0x000fe400078efcff */
[----:B------:R-:W-:-:S07]  /*33f0*/  LOP3.LUT R4, R17, R8, RZ, 0xfc, !PT ;  /* 0x0000000811047212 */ /* 0x000fce00078efcff */
.L_x_37:
[----:B------:R-:W-:Y:S05]  /*3400*/  BSYNC.RECONVERGENT B2 ;  /* 0x0000000000027941 */ /* 0x000fea0003800200 */
.L_x_36:
[----:B------:R-:W-:Y:S01]  /*3410*/  IMAD.WIDE.U32 R14, R19, 0x2168c235, RZ ;  /* 0x2168c235130e7825 */ /* 0x000fe200078e00ff */
[----:B------:R-:W-:-:S03]  /*3420*/  SHF.R.U32.HI R7, RZ, 0x1e, R7 ;  /* 0x0000001eff077819 */ /* 0x000fc60000011607 */
[----:B------:R-:W-:Y:S01]  /*3430*/  IMAD.MOV.U32 R8, RZ, RZ, R15 ;  /* 0x000000ffff087224 */ /* 0x000fe200078e000f */
[----:B------:R-:W-:Y:S01]  /*3440*/  IADD3 RZ, P1, PT, R14, R14, RZ ;  /* 0x0000000e0eff7210 */ /* 0x000fe20007f3e0ff */
[----:B------:R-:W-:Y:S01]  /*3450*/  IMAD.MOV.U32 R9, RZ, RZ, RZ ;  /* 0x000000ffff097224 */ /* 0x000fe200078e00ff */
[----:B------:R-:W-:Y:S01]  /*3460*/  LEA.HI R6, R6, R7, RZ, 0x1 ;  /* 0x0000000706067211 */ /* 0x000fe200078f08ff */
[----:B------:R-:W-:-:S04]  /*3470*/  IMAD.HI.U32 R5, R4, -0x36f0255e, RZ ;  /* 0xc90fdaa204057827 */ /* 0x000fc800078e00ff */
[----:B------:R-:W-:-:S04]  /*3480*/  IMAD.WIDE.U32 R8, R19, -0x36f0255e, R8 ;  /* 0xc90fdaa213087825 */ /* 0x000fc800078e0008 */
[C---:B------:R-:W-:Y:S02]  /*3490*/  IMAD R15, R4.reuse, -0x36f0255e, RZ ;  /* 0xc90fdaa2040f7824 */ /* 0x040fe400078e02ff */
[----:B------:R-:W-:-:S04]  /*34a0*/  IMAD.WIDE.U32 R8, P2, R4, 0x2168c235, R8 ;  /* 0x2168c23504087825 */ /* 0x000fc80007840008 */
[----:B------:R-:W-:Y:S01]  /*34b0*/  IMAD.X R4, RZ, RZ, R5, P2 ;  /* 0x000000ffff047224 */ /* 0x000fe200010e0605 */
[----:B------:R-:W-:Y:S02]  /*34c0*/  IADD3 R5, P2, PT, R15, R9, RZ ;  /* 0x000000090f057210 */ /* 0x000fe40007f5e0ff */
[----:B------:R-:W-:Y:S02]  /*34d0*/  IADD3.X RZ, P1, PT, R8, R8, RZ, P1, !PT ;  /* 0x0000000808ff7210 */ /* 0x000fe40000f3e4ff */
[C---:B------:R-:W-:Y:S01]  /*34e0*/  ISETP.GT.U32.AND P3, PT, R5.reuse, RZ, PT ;  /* 0x000000ff0500720c */ /* 0x040fe20003f64070 */
[----:B------:R-:W-:Y:S01]  /*34f0*/  IMAD.X R4, RZ, RZ, R4, P2 ;  /* 0x000000ffff047224 */ /* 0x000fe200010e0604 */
[----:B------:R-:W-:-:S04]  /*3500*/  IADD3.X R8, P2, PT, R5, R5, RZ, P1, !PT ;  /* 0x0000000505087210 */ /* 0x000fc80000f5e4ff */
[C---:B------:R-:W-:Y:S01]  /*3510*/  ISETP.GT.AND.EX P1, PT, R4.reuse, RZ, PT, P3 ;  /* 0x000000ff0400720c */ /* 0x040fe20003f24330 */
[----:B------:R-:W-:-:S03]  /*3520*/  IMAD.X R9, R4, 0x1, R4, P2 ;  /* 0x0000000104097824 */ /* 0x000fc600010e0604 */
[----:B------:R-:W-:Y:S02]  /*3530*/  SEL R8, R8, R5, P1 ;  /* 0x0000000508087207 */ /* 0x000fe40000800000 */
[----:B------:R-:W-:Y:S02]  /*3540*/  SEL R5, R9, R4, P1 ;  /* 0x0000000409057207 */ /* 0x000fe40000800000 */
[----:B------:R-:W-:Y:S02]  /*3550*/  IADD3 R4, P2, PT, R8, 0x1, RZ ;  /* 0x0000000108047810 */ /* 0x000fe40007f5e0ff */
[----:B------:R-:W-:Y:S02]  /*3560*/  SEL R9, RZ, 0xffffffff, !P1 ;  /* 0xffffffffff097807 */ /* 0x000fe40004800000 */
[----:B------:R-:W-:Y:S01]  /*3570*/  LOP3.LUT P1, R3, R3, 0x80000000, RZ, 0xc0, !PT ;  /* 0x8000000003037812 */ /* 0x000fe2000782c0ff */
[----:B------:R-:W-:Y:S02]  /*3580*/  IMAD.X R5, RZ, RZ, R5, P2 ;  /* 0x000000ffff057224 */ /* 0x000fe400010e0605 */
[----:B------:R-:W-:Y:S01]  /*3590*/  IMAD.IADD R2, R9, 0x1, -R2 ;  /* 0x0000000109027824 */ /* 0x000fe200078e0a02 */
[----:B------:R-:W-:-:S02]  /*35a0*/  @!P0 LOP3.LUT R3, R3, 0x80000000, RZ, 0x3c, !PT ;  /* 0x8000000003038812 */ /* 0x000fc400078e3cff */
[----:B------:R-:W-:Y:S01]  /*35b0*/  SHF.R.U64 R4, R4, 0xa, R5 ;  /* 0x0000000a04047819 */ /* 0x000fe20000001205 */
[----:B------:R-:W-:-:S03]  /*35c0*/  IMAD.SHL.U32 R2, R2, 0x100000, RZ ;  /* 0x0010000002027824 */ /* 0x000fc600078e00ff */
[----:B------:R-:W-:-:S03]  /*35d0*/  IADD3 R4, P2, PT, R4, 0x1, RZ ;  /* 0x0000000104047810 */ /* 0x000fc60007f5e0ff */
[----:B------:R-:W-:Y:S01]  /*35e0*/  @P1 IMAD.MOV R6, RZ, RZ, -R6 ;  /* 0x000000ffff061224 */ /* 0x000fe200078e0a06 */
[----:B------:R-:W-:-:S04]  /*35f0*/  LEA.HI.X R5, R5, RZ, RZ, 0x16, P2 ;  /* 0x000000ff05057211 */ /* 0x000fc800010fb4ff */
[--C-:B------:R-:W-:Y:S02]  /*3600*/  SHF.R.U64 R4, R4, 0x1, R5.reuse ;  /* 0x0000000104047819 */ /* 0x100fe40000001205 */
[----:B------:R-:W-:Y:S02]  /*3610*/  SHF.R.U32.HI R5, RZ, 0x1, R5 ;  /* 0x00000001ff057819 */ /* 0x000fe40000011605 */
[----:B------:R-:W-:-:S04]  /*3620*/  IADD3 R8, P2, P3, RZ, RZ, R4 ;  /* 0x000000ffff087210 */ /* 0x000fc80007b5e004 */
[----:B------:R-:W-:-:S04]  /*3630*/  IADD3.X R2, PT, PT, R2, 0x3fe00000, R5, P2, P3 ;  /* 0x3fe0000002027810 */ /* 0x000fc800017e6405 */
[----:B------:R-:W-:-:S07]  /*3640*/  LOP3.LUT R3, R2, R3, RZ, 0xfc, !PT ;  /* 0x0000000302037212 */ /* 0x000fce00078efcff */
.L_x_31:
[----:B------:R-:W-:Y:S02]  /*3650*/  IMAD.MOV.U32 R4, RZ, RZ, R0 ;  /* 0x000000ffff047224 */ /* 0x000fe400078e0000 */
[----:B------:R-:W-:Y:S02]  /*3660*/  IMAD.MOV.U32 R5, RZ, RZ, 0x0 ;  /* 0x00000000ff057424 */ /* 0x000fe400078e00ff */
[----:B------:R-:W-:Y:S02]  /*3670*/  IMAD.MOV.U32 R2, RZ, RZ, R8 ;  /* 0x000000ffff027224 */ /* 0x000fe400078e0008 */
[----:B------:R-:W-:Y:S05]  /*3680*/  RET.REL.NODEC R4 `(_Z15naiveRiemannSumIdXadL_Z18complex_kernel_gpuIdET_S1_EEEvS1_S1_iPS1_) ;  /* 0xffffffc8045c7950 */ /* 0x000fea0003c3ffff */
.L_x_38:
[----:B------:R-:W-:-:S00]  /*3690*/  BRA `(.L_x_38) ;  /* 0xfffffffc00fc7947 */ /* 0x000fc0000383ffff */
[----:B------:R-:W-:-:S00]  /*36a0*/  NOP ;  /* 0x0000000000007918 */ /* 0x000fc00000000000 */
        /* <DEDUP_REMOVED lines=13> */
.L_x_42:


//--------------------- .nv.global.init           --------------------------
	.section	.nv.global.init,"aw",@progbits
	.align	16
.nv.global.init:
	.type		__cudart_sin_cos_coeffs,@object
	.size		__cudart_sin_cos_coeffs,(__cudart_i2opi_d - __cudart_sin_cos_coeffs)
__cudart_sin_cos_coeffs:
        /*0000*/ 	.byte	0x46, 0xd2, 0xb0, 0x2c, 0xf1, 0xe5, 0x5a, 0xbe, 0x92, 0xe3, 0xac, 0x69, 0xe3, 0x1d, 0xc7, 0x3e
        /*0010*/ 	.byte	0xa1, 0x62, 0xdb, 0x19, 0xa0, 0x01, 0x2a, 0xbf, 0x18, 0x08, 0x11, 0x11, 0x11, 0x11, 0x81, 0x3f
        /*0020*/ 	.byte	0x54, 0x55, 0x55, 0x55, 0x55, 0x55, 0xc5, 0xbf, 0x00, 0x00, 0x00, 0x00, 0x00, 0x00, 0x00, 0x00
        /*0030*/ 	.byte	0x00, 0x00, 0x00, 0x00, 0x00, 0x00, 0x00, 0x00, 0x64, 0x81, 0xfd, 0x20, 0x83, 0xff, 0xa8, 0xbd
        /*0040*/ 	.byte	0x28, 0x85, 0xef, 0xc1, 0xa7, 0xee, 0x21, 0x3e, 0xd9, 0xe6, 0x06, 0x8e, 0x4f, 0x7e, 0x92, 0xbe
        /*0050*/ 	.byte	0xe9, 0xbc, 0xdd, 0x19, 0xa0, 0x01, 0xfa, 0x3e, 0x47, 0x5d, 0xc1, 0x16, 0x6c, 0xc1, 0x56, 0xbf
        /*0060*/ 	.byte	0x51, 0x55, 0x55, 0x55, 0x55, 0x55, 0xa5, 0x3f, 0x00, 0x00, 0x00, 0x00, 0x00, 0x00, 0xe0, 0xbf
        /*0070*/ 	.byte	0x00, 0x00, 0x00, 0x00, 0x00, 0x00, 0xf0, 0x3f, 0x00, 0x00, 0x00, 0x00, 0x00, 0x00, 0x00, 0x00
	.type		__cudart_i2opi_d,@object
	.size		__cudart_i2opi_d,(.L_0 - __cudart_i2opi_d)
__cudart_i2opi_d:
        /* <DEDUP_REMOVED lines=9> */
.L_0:


//--------------------- .nv.shared.reserved.0     --------------------------
	.section	.nv.shared.reserved.0,"aw",@nobits
	.weak		__nv_reservedSMEM_offset_0_alias
	.size		__nv_reservedSMEM_offset_0_alias, 0, 64
	.other		__nv_reservedSMEM_offset_0_alias,@"STO_CUDA_RESERVED_SHARED STV_DEFAULT"
__nv_reservedSMEM_offset_0_alias:
	.zero		0
	.zero		64


//--------------------- .nv.constant0._Z15naiveRiemannSumIdXadL_Z18complex_kernel_gpuIdET_S1_EEEvS1_S1_iPS1_ --------------------------
	.section	.nv.constant0._Z15naiveRiemannSumIdXadL_Z18complex_kernel_gpuIdET_S1_EEEvS1_S1_iPS1_,"a",@progbits
	.sectionflags	@""
	.align	4
.nv.constant0._Z15naiveRiemannSumIdXadL_Z18complex_kernel_gpuIdET_S1_EEEvS1_S1_iPS1_:
	.zero		928


//--------------------- SYMBOLS --------------------------

	.type		.nv.reservedSmem.offset0,@object
	.size		.nv.reservedSmem.offset0,0x4
